	.target	sm_90a

	.elftype	@"ET_EXEC"


//--------------------- .note.nv.tkinfo           --------------------------
	.section	.note.nv.tkinfo,"",@"SHT_NOTE"
	.sectionflags	@"SHF_NOTE_NV_TKINFO"
	.tkinfo
        /*0018*/ 	.word	0x00000002
        /*0030*/ 	.string	""
        /*0030*/ 	.string	"ptxas"
        /*0030*/ 	.string	"Cuda compilation tools, release 13.0, V13.0.88"
        /*0030*/ 	.string	"Build cuda_13.0.r13.0/compiler.36424714_0"
        /*0030*/ 	.string	"-v  -suppress-debug-info  -lineinfo  -arch sm_90a "



//--------------------- .note.nv.cuinfo           --------------------------
	.section	.note.nv.cuinfo,"",@"SHT_NOTE"
	.sectionflags	@"SHF_NOTE_NV_CUINFO"
        /*0018*/ 	.short	0x0002
        /*001a*/ 	.short	0x005a
        /*001c*/ 	.short	0x0082
	.zero		2


//--------------------- .nv.info                  --------------------------
	.section	.nv.info,"",@"SHT_CUDA_INFO"
	.align	4


	//----- nvinfo : EIATTR_REGCOUNT
	.align		4
        /*0000*/ 	.byte	0x04, 0x2f
        /*0002*/ 	.short	(.L_1 - .L_0)
	.align		4
.L_0:
        /*0004*/ 	.word	index@(gluon_wgmma)
        /*0008*/ 	.word	0x0000009a


	//----- nvinfo : EIATTR_FRAME_SIZE
	.align		4
.L_1:
        /*000c*/ 	.byte	0x04, 0x11
        /*000e*/ 	.short	(.L_3 - .L_2)
	.align		4
.L_2:
        /*0010*/ 	.word	index@(gluon_wgmma)
        /*0014*/ 	.word	0x00000000


	//----- nvinfo : EIATTR_MIN_STACK_SIZE
	.align		4
.L_3:
        /*0018*/ 	.byte	0x04, 0x12
        /*001a*/ 	.short	(.L_5 - .L_4)
	.align		4
.L_4:
        /*001c*/ 	.word	index@(gluon_wgmma)
        /*0020*/ 	.word	0x00000000
.L_5:


//--------------------- .nv.compat                --------------------------
	.section	.nv.compat,"",@"SHT_CUDA_COMPAT_INFO"
	.align	4
        /*0000*/ 	.byte	0x02, 0x09, 0x01, 0x00, 0x02, 0x02, 0x04, 0x00, 0x02, 0x05, 0x05, 0x00, 0x03, 0x07, 0x01, 0x01
        /*0010*/ 	.byte	0x02, 0x03, 0x03, 0x00, 0x02, 0x06, 0x01, 0x00, 0x04, 0x0b, 0x08, 0x00, 0x00, 0x00, 0x00, 0x00
        /*0020*/ 	.byte	0x00, 0x00, 0x00, 0x00


//--------------------- .nv.info.gluon_wgmma      --------------------------
	.section	.nv.info.gluon_wgmma,"",@"SHT_CUDA_INFO"
	.sectionflags	@""
	.align	4


	//----- nvinfo : EIATTR_CUDA_API_VERSION
	.align		4
        /*0000*/ 	.byte	0x04, 0x37
        /*0002*/ 	.short	(.L_7 - .L_6)
.L_6:
        /*0004*/ 	.word	0x00000082


	//----- nvinfo : EIATTR_KPARAM_INFO
	.align		4
.L_7:
        /*0008*/ 	.byte	0x04, 0x17
        /*000a*/ 	.short	(.L_9 - .L_8)
.L_8:
        /*000c*/ 	.word	0x00000000
        /*0010*/ 	.short	0x000a
        /*0012*/ 	.short	0x0048
        /*0014*/ 	.byte	0x00, 0xf4, 0x21, 0x00


	//----- nvinfo : EIATTR_KPARAM_INFO
	.align		4
.L_9:
        /*0018*/ 	.byte	0x04, 0x17
        /*001a*/ 	.short	(.L_11 - .L_10)
.L_10:
        /*001c*/ 	.word	0x00000000
        /*0020*/ 	.short	0x0009
        /*0022*/ 	.short	0x0040
        /*0024*/ 	.byte	0x00, 0xf4, 0x21, 0x00


	//----- nvinfo : EIATTR_KPARAM_INFO
	.align		4
.L_11:
        /*0028*/ 	.byte	0x04, 0x17
        /*002a*/ 	.short	(.L_13 - .L_12)
.L_12:
        /*002c*/ 	.word	0x00000000
        /*0030*/ 	.short	0x0008
        /*0032*/ 	.short	0x0038
        /*0034*/ 	.byte	0x00, 0xf0, 0x21, 0x00


	//----- nvinfo : EIATTR_KPARAM_INFO
	.align		4
.L_13:
        /*0038*/ 	.byte	0x04, 0x17
        /*003a*/ 	.short	(.L_15 - .L_14)
.L_14:
        /*003c*/ 	.word	0x00000000
        /*0040*/ 	.short	0x0007
        /*0042*/ 	.short	0x0030
        /*0044*/ 	.byte	0x00, 0xf0, 0x21, 0x00


	//----- nvinfo : EIATTR_KPARAM_INFO
	.align		4
.L_15:
        /*0048*/ 	.byte	0x04, 0x17
        /*004a*/ 	.short	(.L_17 - .L_16)
.L_16:
        /*004c*/ 	.word	0x00000000
        /*0050*/ 	.short	0x0006
        /*0052*/ 	.short	0x0028
        /*0054*/ 	.byte	0x00, 0xf0, 0x21, 0x00


	//----- nvinfo : EIATTR_KPARAM_INFO
	.align		4
.L_17:
        /*0058*/ 	.byte	0x04, 0x17
        /*005a*/ 	.short	(.L_19 - .L_18)
.L_18:
        /*005c*/ 	.word	0x00000000
        /*0060*/ 	.short	0x0005
        /*0062*/ 	.short	0x0020
        /*0064*/ 	.byte	0x00, 0xf0, 0x11, 0x00


	//----- nvinfo : EIATTR_KPARAM_INFO
	.align		4
.L_19:
        /*0068*/ 	.byte	0x04, 0x17
        /*006a*/ 	.short	(.L_21 - .L_20)
.L_20:
        /*006c*/ 	.word	0x00000000
        /*0070*/ 	.short	0x0004
        /*0072*/ 	.short	0x001c
        /*0074*/ 	.byte	0x00, 0xf0, 0x11, 0x00


	//----- nvinfo : EIATTR_KPARAM_INFO
	.align		4
.L_21:
        /*0078*/ 	.byte	0x04, 0x17
        /*007a*/ 	.short	(.L_23 - .L_22)
.L_22:
        /*007c*/ 	.word	0x00000000
        /*0080*/ 	.short	0x0003
        /*0082*/ 	.short	0x0018
        /*0084*/ 	.byte	0x00, 0xf0, 0x11, 0x00


	//----- nvinfo : EIATTR_KPARAM_INFO
	.align		4
.L_23:
        /*0088*/ 	.byte	0x04, 0x17
        /*008a*/ 	.short	(.L_25 - .L_24)
.L_24:
        /*008c*/ 	.word	0x00000000
        /*0090*/ 	.short	0x0002
        /*0092*/ 	.short	0x0010
        /*0094*/ 	.byte	0x00, 0xf4, 0x21, 0x00


	//----- nvinfo : EIATTR_KPARAM_INFO
	.align		4
.L_25:
        /*0098*/ 	.byte	0x04, 0x17
        /*009a*/ 	.short	(.L_27 - .L_26)
.L_26:
        /*009c*/ 	.word	0x00000000
        /*00a0*/ 	.short	0x0001
        /*00a2*/ 	.short	0x0008
        /*00a4*/ 	.byte	0x00, 0xf4, 0x21, 0x00


	//----- nvinfo : EIATTR_KPARAM_INFO
	.align		4
.L_27:
        /*00a8*/ 	.byte	0x04, 0x17
        /*00aa*/ 	.short	(.L_29 - .L_28)
.L_28:
        /*00ac*/ 	.word	0x00000000
        /*00b0*/ 	.short	0x0000
        /*00b2*/ 	.short	0x0000
        /*00b4*/ 	.byte	0x00, 0xf4, 0x21, 0x00


	//----- nvinfo : EIATTR_SPARSE_MMA_MASK
	.align		4
.L_29:
        /*00b8*/ 	.byte	0x03, 0x50
        /*00ba*/ 	.short	0x0000


	//----- nvinfo : EIATTR_MAXREG_COUNT
	.align		4
        /*00bc*/ 	.byte	0x03, 0x1b
        /*00be*/ 	.short	0x00ff


	//----- nvinfo : EIATTR_NUM_BARRIERS
	.align		4
        /*00c0*/ 	.byte	0x02, 0x4c
        /*00c2*/ 	.byte	0x01
	.zero		1


	//----- nvinfo : EIATTR_MERCURY_ISA_VERSION
	.align		4
        /*00c4*/ 	.byte	0x03, 0x5f
        /*00c6*/ 	.short	0x0101


	//----- nvinfo : EIATTR_INT_WARP_WIDE_INSTR_OFFSETS
	.align		4
        /*00c8*/ 	.byte	0x04, 0x31
        /*00ca*/ 	.short	(.L_31 - .L_30)


	//   ....[0]....
.L_30:
        /*00cc*/ 	.word	0x00001320


	//   ....[1]....
        /*00d0*/ 	.word	0x00001340


	//   ....[2]....
        /*00d4*/ 	.word	0x00001350


	//   ....[3]....
        /*00d8*/ 	.word	0x00001360


	//   ....[4]....
        /*00dc*/ 	.word	0x00001470


	//   ....[5]....
        /*00e0*/ 	.word	0x00001dc0


	//   ....[6]....
        /*00e4*/ 	.word	0x00001dd0


	//   ....[7]....
        /*00e8*/ 	.word	0x00001e60


	//   ....[8]....
        /*00ec*/ 	.word	0x00001e70


	//   ....[9]....
        /*00f0*/ 	.word	0x000027e0


	//   ....[10]....
        /*00f4*/ 	.word	0x000027f0


	//----- nvinfo : EIATTR_COOP_GROUP_MASK_REGIDS
	.align		4
.L_31:
        /*00f8*/ 	.byte	0x04, 0x29
        /*00fa*/ 	.short	(.L_33 - .L_32)


	//   ....[0]....
.L_32:
        /*00fc*/ 	.word	0xffffffff


	//   ....[1]....
        /*0100*/ 	.word	0xffffffff


	//   ....[2]....
        /*0104*/ 	.word	0xffffffff


	//----- nvinfo : EIATTR_COOP_GROUP_INSTR_OFFSETS
	.align		4
.L_33:
        /*0108*/ 	.byte	0x04, 0x28
        /*010a*/ 	.short	(.L_35 - .L_34)


	//   ....[0]....
.L_34:
        /*010c*/ 	.word	0x00000150


	//   ....[1]....
        /*0110*/ 	.word	0x00000700


	//   ....[2]....
        /*0114*/ 	.word	0x00000cf0


	//----- nvinfo : EIATTR_MBARRIER_INSTR_OFFSETS
	.align		4
.L_35:
        /*0118*/ 	.byte	0x04, 0x39
        /*011a*/ 	.short	(.L_37 - .L_36)


	//   ....[0]....
.L_36:
        /*011c*/ 	.word	0x000014d0
        /*0120*/ 	.word	0x000000ff
        /*0124*/ 	.word	0x00030000
        /*0128*/ 	.short	0x0100
        /*012a*/ 	.byte	0x14
	.zero		1


	//   ....[1]....
        /*012c*/ 	.word	0x00001660
        /*0130*/ 	.word	0x000000ff
        /*0134*/ 	.word	0x00030008
        /*0138*/ 	.short	0x0100
        /*013a*/ 	.byte	0x14
	.zero		1


	//   ....[2]....
        /*013c*/ 	.word	0x000017f0
        /*0140*/ 	.word	0x000000ff
        /*0144*/ 	.word	0x00030010
        /*0148*/ 	.short	0x0100
        /*014a*/ 	.byte	0x14
	.zero		1


	//   ....[3]....
        /*014c*/ 	.word	0x00001890
        /*0150*/ 	.word	0x000000ff
        /*0154*/ 	.word	0x00030018
        /*0158*/ 	.short	0x0100
        /*015a*/ 	.byte	0x14
	.zero		1


	//   ....[4]....
        /*015c*/ 	.word	0x00001f40
        /*0160*/ 	.word	0x000000ff
        /*0164*/ 	.word	0x00030000
        /*0168*/ 	.short	0x010a
        /*016a*/ 	.byte	0x1e
	.zero		1


	//   ....[5]....
        /*016c*/ 	.word	0x00002260
        /*0170*/ 	.word	0x000000ff
        /*0174*/ 	.word	0x00030000
        /*0178*/ 	.short	0x0108
        /*017a*/ 	.byte	0x14
	.zero		1


	//   ....[6]....
        /*017c*/ 	.word	0x00002360
        /*0180*/ 	.word	0x000000ff
        /*0184*/ 	.word	0x00030008
        /*0188*/ 	.short	0x0108
        /*018a*/ 	.byte	0x14
	.zero		1


	//   ....[7]....
        /*018c*/ 	.word	0x00002450
        /*0190*/ 	.word	0x000000ff
        /*0194*/ 	.word	0x00030010
        /*0198*/ 	.short	0x0108
        /*019a*/ 	.byte	0x14
	.zero		1


	//   ....[8]....
        /*019c*/ 	.word	0x00002540
        /*01a0*/ 	.word	0x000000ff
        /*01a4*/ 	.word	0x00030018
        /*01a8*/ 	.short	0x0108
        /*01aa*/ 	.byte	0x14
	.zero		1


	//   ....[9]....
        /*01ac*/ 	.word	0x000028a0
        /*01b0*/ 	.word	0x000000ff
        /*01b4*/ 	.word	0x00030000
        /*01b8*/ 	.short	0x010a
        /*01ba*/ 	.byte	0x1e
	.zero		1


	//----- nvinfo : EIATTR_NUM_MBARRIERS
	.align		4
.L_37:
        /*01bc*/ 	.byte	0x03, 0x38
        /*01be*/ 	.short	0x0004


	//----- nvinfo : EIATTR_EXIT_INSTR_OFFSETS
	.align		4
        /*01c0*/ 	.byte	0x04, 0x1c
        /*01c2*/ 	.short	(.L_39 - .L_38)


	//   ....[0]....
.L_38:
        /*01c4*/ 	.word	0x00002890


	//----- nvinfo : EIATTR_REQNTID
	.align		4
.L_39:
        /*01c8*/ 	.byte	0x04, 0x10
        /*01ca*/ 	.short	(.L_41 - .L_40)
.L_40:
        /*01cc*/ 	.word	0x00000100
        /*01d0*/ 	.word	0x00000001
        /*01d4*/ 	.word	0x00000001


	//----- nvinfo : EIATTR_CRS_STACK_SIZE
	.align		4
.L_41:
        /*01d8*/ 	.byte	0x04, 0x1e
        /*01da*/ 	.short	(.L_43 - .L_42)
.L_42:
        /*01dc*/ 	.word	0x00000000


	//----- nvinfo : EIATTR_CBANK_PARAM_SIZE
	.align		4
.L_43:
        /*01e0*/ 	.byte	0x03, 0x19
        /*01e2*/ 	.short	0x0050


	//----- nvinfo : EIATTR_PARAM_CBANK
	.align		4
        /*01e4*/ 	.byte	0x04, 0x0a
        /*01e6*/ 	.short	(.L_45 - .L_44)
	.align		4
.L_44:
        /*01e8*/ 	.word	index@(.nv.constant0.gluon_wgmma)
        /*01ec*/ 	.short	0x0210
        /*01ee*/ 	.short	0x0050


	//----- nvinfo : EIATTR_SW_WAR
	.align		4
.L_45:
        /*01f0*/ 	.byte	0x04, 0x36
        /*01f2*/ 	.short	(.L_47 - .L_46)
.L_46:
        /*01f4*/ 	.word	0x00000008
.L_47:


//--------------------- .nv.callgraph             --------------------------
	.section	.nv.callgraph,"",@"SHT_CUDA_CALLGRAPH"
	.align	4
	.sectionentsize	8
	.align		4
        /*0000*/ 	.word	0x00000000
	.align		4
        /*0004*/ 	.word	0xffffffff
	.align		4
        /*0008*/ 	.word	0x00000000
	.align		4
        /*000c*/ 	.word	0xfffffffe
	.align		4
        /*0010*/ 	.word	0x00000000
	.align		4
        /*0014*/ 	.word	0xfffffffd
	.align		4
        /*0018*/ 	.word	0x00000000
	.align		4
        /*001c*/ 	.word	0xfffffffc


//--------------------- .text.gluon_wgmma         --------------------------
	.section	.text.gluon_wgmma,"ax",@progbits
	.align	128
        .global         gluon_wgmma
        .type           gluon_wgmma,@function
        .size           gluon_wgmma,(.L_x_52 - gluon_wgmma)
        .other          gluon_wgmma,@"STO_CUDA_ENTRY STV_DEFAULT"
gluon_wgmma:
.text.gluon_wgmma:
[----:B------:R-:W-:Y:S01]  /*0000*/  LDC R1, c[0x0][0x28] ;  /* 0x00000a00ff017b82 */ /* 0x000fe20000000800 */
[----:B------:R-:W1:Y:S07]  /*0010*/  S2R R0, SR_TID.X ;  /* 0x0000000000007919 */ /* 0x000e6e0000002100 */
[----:B------:R-:W2:Y:S01]  /*0020*/  S2UR UR4, SR_CgaCtaId ;  /* 0x00000000000479c3 */ /* 0x000ea20000008800 */
[----:B------:R-:W-:Y:S01]  /*0030*/  UMOV UR20, 0x400 ;  /* 0x0000040000147882 */ /* 0x000fe20000000000 */
[----:B------:R-:W-:Y:S01]  /*0040*/  ULDC UR6, c[0x0][0xc] ;  /* 0x0000030000067ab9 */ /* 0x000fe20000000800 */
[----:B------:R-:W-:Y:S01]  /*0050*/  ULDC.64 UR26, c[0x0][0x250] ;  /* 0x00009400001a7ab9 */ /* 0x000fe20000000a00 */
[----:B------:R-:W-:Y:S04]  /*0060*/  BSSY B0, `(.L_x_0) ;  /* 0x000001f000007945 */ /* 0x000fe80003800000 */
[----:B------:R-:W3:Y:S08]  /*0070*/  LDC R4, c[0x0][0x228] ;  /* 0x00008a00ff047b82 */ /* 0x000ef00000000800 */
[----:B------:R-:W4:Y:S08]  /*0080*/  LDC R13, c[0x0][0x230] ;  /* 0x00008c00ff0d7b82 */ /* 0x000f300000000800 */
[----:B------:R-:W-:Y:S01]  /*0090*/  S2UR UR32, SR_CTAID.Y ;  /* 0x00000000002079c3 */ /* 0x000fe20000002600 */
[----:B--2---:R-:W-:-:S03]  /*00a0*/  ULEA UR20, UR4, UR20, 0x18 ;  /* 0x0000001404147291 */ /* 0x004fc6000f8ec03f */
[----:B------:R-:W-:Y:S01]  /*00b0*/  ULDC UR4, c[0x0][0x10] ;  /* 0x0000040000047ab9 */ /* 0x000fe20000000800 */
[----:B-1----:R-:W-:-:S03]  /*00c0*/  LOP3.LUT R6, R0, 0xff, RZ, 0xc0, !PT ;  /* 0x000000ff00067812 */ /* 0x002fc600078ec0ff */
[----:B------:R-:W1:Y:S01]  /*00d0*/  S2UR UR5, SR_CTAID.Z ;  /* 0x00000000000579c3 */ /* 0x000e620000002700 */
[----:B---3--:R-:W-:Y:S01]  /*00e0*/  VIADD R4, R4, 0xffffffff ;  /* 0xffffffff04047836 */ /* 0x008fe20000000000 */
[C---:B------:R-:W-:Y:S02]  /*00f0*/  ISETP.GE.U32.AND P0, PT, R6.reuse, 0x20, PT ;  /* 0x000000200600780c */ /* 0x040fe40003f06070 */
[C---:B------:R-:W-:Y:S02]  /*0100*/  ISETP.NE.U32.AND P2, PT, R6.reuse, RZ, PT ;  /* 0x000000ff0600720c */ /* 0x040fe40003f45070 */
[----:B------:R-:W-:Y:S02]  /*0110*/  LEA R12, R6, UR20, 0x2 ;  /* 0x00000014060c7c11 */ /* 0x000fe4000f8e10ff */
[----:B------:R-:W2:Y:S01]  /*0120*/  S2UR UR33, SR_CTAID.X ;  /* 0x00000000002179c3 */ /* 0x000ea20000002500 */
[----:B----4-:R-:W-:-:S06]  /*0130*/  VIADD R9, R13, 0xffffffff ;  /* 0xffffffff0d097836 */ /* 0x010fcc0000000000 */
[----:B------:R3:W-:Y:S01]  /*0140*/  @!P0 STS [R12], RZ ;  /* 0x000000ff0c008388 */ /* 0x0007e20000000800 */
[----:B------:R-:W-:-:S03]  /*0150*/  NOP ;  /* 0x0000000000007918 */ /* 0x000fc60000000000 */
[----:B------:R3:W-:Y:S01]  /*0160*/  @!P2 STS [UR20+0x24], R4 ;  /* 0x00002404ff00a988 */ /* 0x0007e20008000814 */
[----:B-1----:R-:W-:-:S03]  /*0170*/  UIMAD UR4, UR5, UR4, UR32 ;  /* 0x00000004050472a4 */ /* 0x002fc6000f8e0220 */
[----:B------:R3:W-:Y:S01]  /*0180*/  @!P2 STS [UR20+0x20], R9 ;  /* 0x00002009ff00a988 */ /* 0x0007e20008000814 */
[----:B--2---:R-:W-:-:S04]  /*0190*/  UIMAD UR4, UR4, UR6, UR33 ;  /* 0x00000006040472a4 */ /* 0x004fc8000f8e0221 */
[----:B------:R-:W-:-:S03]  /*01a0*/  UIMAD UR5, UR4, 0x180, URZ ;  /* 0x00000180040578a4 */ /* 0x000fc6000f8e023f */
[----:B------:R-:W-:Y:S01]  /*01b0*/  UMOV UR4, URZ ;  /* 0x0000003f00047c82 */ /* 0x000fe20008000000 */
[----:B------:R-:W-:-:S04]  /*01c0*/  UIADD3 UR22, UP0, UR5, UR26, URZ ;  /* 0x0000001a05167290 */ /* 0x000fc8000ff1e03f */
[----:B------:R-:W-:Y:S01]  /*01d0*/  ULEA.HI.X.SX32 UR23, UR5, UR27, 0x1, UP0 ;  /* 0x0000001b05177291 */ /* 0x000fe200080f0e3f */
[----:B---3--:R-:W-:Y:S11]  /*01e0*/  @P2 BRA `(.L_x_1) ;  /* 0x0000000000182947 */ /* 0x008ff60003800000 */
[----:B------:R-:W1:Y:S01]  /*01f0*/  LDS R2, [UR20+0x8] ;  /* 0x00000814ff027984 */ /* 0x000e620008000800 */
[----:B------:R-:W2:Y:S01]  /*0200*/  LDC.64 R10, c[0x0][0x210] ;  /* 0x00008400ff0a7b82 */ /* 0x000ea20000000a00 */
[----:B------:R-:W-:Y:S02]  /*0210*/  IMAD.MOV.U32 R3, RZ, RZ, 0x70 ;  /* 0x00000070ff037424 */ /* 0x000fe400078e00ff */
[----:B--2---:R2:W-:Y:S03]  /*0220*/  STS.64 [UR20], R10 ;  /* 0x0000000aff007988 */ /* 0x0045e60008000a14 */
[----:B-1----:R-:W-:-:S05]  /*0230*/  LOP3.LUT R2, R2, 0x10, R3, 0xd8, !PT ;  /* 0x0000001002027812 */ /* 0x002fca00078ed803 */
[----:B------:R2:W-:Y:S02]  /*0240*/  STS [UR20+0x8], R2 ;  /* 0x00000802ff007988 */ /* 0x0005e40008000814 */
.L_x_1:
[----:B------:R-:W-:Y:S05]  /*0250*/  BSYNC B0 ;  /* 0x0000000000007941 */ /* 0x000fea0003800000 */
.L_x_0:
[----:B------:R-:W-:Y:S04]  /*0260*/  BSSY B0, `(.L_x_2) ;  /* 0x000000a000007945 */ /* 0x000fe80003800000 */
[----:B------:R-:W-:Y:S05]  /*0270*/  @P2 BRA `(.L_x_3) ;  /* 0x0000000000202947 */ /* 0x000fea0003800000 */
[----:B--2---:R-:W1:Y:S01]  /*0280*/  LDS R2, [UR20+0x34] ;  /* 0x00003414ff027984 */ /* 0x004e620008000800 */
[----:B------:R-:W-:Y:S02]  /*0290*/  IMAD.MOV.U32 R3, RZ, RZ, 0x3f000000 ;  /* 0x3f000000ff037424 */ /* 0x000fe400078e00ff */
[----:B------:R-:W-:Y:S01]  /*02a0*/  @!P2 IMAD.MOV.U32 R5, RZ, RZ, 0x7f ;  /* 0x0000007fff05a424 */ /* 0x000fe200078e00ff */
[----:B------:R-:W2:Y:S02]  /*02b0*/  @!P2 LDS R8, [UR20+0x38] ;  /* 0x00003814ff08a984 */ /* 0x000ea40008000800 */
[----:B-1----:R-:W-:Y:S02]  /*02c0*/  LOP3.LUT R2, R2, 0xff000000, R3, 0xb8, !PT ;  /* 0xff00000002027812 */ /* 0x002fe400078eb803 */
[----:B--2---:R-:W-:-:S03]  /*02d0*/  @!P2 LOP3.LUT R3, R8, 0xff, R5, 0xb8, !PT ;  /* 0x000000ff0803a812 */ /* 0x004fc600078eb805 */
[----:B------:R1:W-:Y:S04]  /*02e0*/  STS [UR20+0x34], R2 ;  /* 0x00003402ff007988 */ /* 0x0003e80008000814 */
[----:B------:R1:W-:Y:S02]  /*02f0*/  @!P2 STS [UR20+0x38], R3 ;  /* 0x00003803ff00a988 */ /* 0x0003e40008000814 */
.L_x_3:
[----:B------:R-:W-:Y:S05]  /*0300*/  BSYNC B0 ;  /* 0x0000000000007941 */ /* 0x000fea0003800000 */
.L_x_2:
[----:B------:R-:W-:Y:S04]  /*0310*/  BSSY B0, `(.L_x_4) ;  /* 0x000000e000007945 */ /* 0x000fe80003800000 */
[----:B------:R-:W-:Y:S05]  /*0320*/  @P2 BRA `(.L_x_5) ;  /* 0x0000000000302947 */ /* 0x000fea0003800000 */
[----:B-1----:R-:W1:Y:S01]  /*0330*/  LDS R3, [UR20+0x34] ;  /* 0x00003414ff037984 */ /* 0x002e620008000800 */
[----:B--2---:R-:W2:Y:S03]  /*0340*/  LDC.64 R10, c[0x0][0x238] ;  /* 0x00008e00ff0a7b82 */ /* 0x004ea60000000a00 */
[----:B------:R-:W3:Y:S01]  /*0350*/  LDS R2, [UR20+0x1c] ;  /* 0x00001c14ff027984 */ /* 0x000ee20008000800 */
[C---:B--2---:R-:W-:Y:S01]  /*0360*/  SHF.L.U64.HI R8, R10.reuse, 0x1, R11 ;  /* 0x000000010a087819 */ /* 0x044fe2000001020b */
[----:B------:R-:W-:-:S03]  /*0370*/  IMAD.SHL.U32 R5, R10, 0x2, RZ ;  /* 0x000000020a057824 */ /* 0x000fc600078e00ff */
[--C-:B------:R-:W-:Y:S02]  /*0380*/  SHF.R.U32.HI R7, RZ, 0x4, R8.reuse ;  /* 0x00000004ff077819 */ /* 0x100fe40000011608 */
[----:B------:R-:W-:-:S05]  /*0390*/  SHF.R.U64 R5, R5, 0x4, R8 ;  /* 0x0000000405057819 */ /* 0x000fca0000001208 */
[----:B------:R4:W-:Y:S01]  /*03a0*/  STS [UR20+0xc], R5 ;  /* 0x00000c05ff007988 */ /* 0x0009e20008000814 */
[----:B-1----:R-:W-:Y:S02]  /*03b0*/  LOP3.LUT R3, R3, 0x7, RZ, 0xb8, !PT ;  /* 0x0000000703037812 */ /* 0x002fe400078eb8ff */
[----:B---3--:R-:W-:-:S03]  /*03c0*/  LOP3.LUT R2, R2, 0xf, R7, 0xb8, !PT ;  /* 0x0000000f02027812 */ /* 0x008fc600078eb807 */
[----:B------:R4:W-:Y:S04]  /*03d0*/  STS [UR20+0x34], R3 ;  /* 0x00003403ff007988 */ /* 0x0009e80008000814 */
[----:B------:R4:W-:Y:S02]  /*03e0*/  STS [UR20+0x1c], R2 ;  /* 0x00001c02ff007988 */ /* 0x0009e40008000814 */
.L_x_5:
[----:B------:R-:W-:Y:S05]  /*03f0*/  BSYNC B0 ;  /* 0x0000000000007941 */ /* 0x000fea0003800000 */
.L_x_4:
[----:B------:R-:W-:Y:S04]  /*0400*/  BSSY B1, `(.L_x_6) ;  /* 0x000001a000017945 */ /* 0x000fe80003800000 */
[----:B------:R-:W-:Y:S04]  /*0410*/  BSSY B0, `(.L_x_7) ;  /* 0x0000015000007945 */ /* 0x000fe80003800000 */
[----:B------:R-:W-:Y:S05]  /*0420*/  @P2 BRA `(.L_x_8) ;  /* 0x0000000000202947 */ /* 0x000fea0003800000 */
[----:B-12-4-:R-:W1:Y:S02]  /*0430*/  LDS R2, [UR20+0x34] ;  /* 0x00003414ff027984 */ /* 0x016e640008000800 */
[----:B-1----:R-:W-:-:S05]  /*0440*/  LOP3.LUT R2, R2, 0x38, RZ, 0xb8, !PT ;  /* 0x0000003802027812 */ /* 0x002fca00078eb8ff */
[----:B------:R1:W-:Y:S01]  /*0450*/  STS [UR20+0x34], R2 ;  /* 0x00003402ff007988 */ /* 0x0003e20008000814 */
[----:B------:R-:W-:Y:S05]  /*0460*/  @P2 BRA `(.L_x_9) ;  /* 0x0000000000202947 */ /* 0x000fea0003800000 */
[----:B-1----:R-:W1:Y:S01]  /*0470*/  LDS R2, [UR20+0x8] ;  /* 0x00000814ff027984 */ /* 0x002e620008000800 */
[----:B------:R-:W-:-:S05]  /*0480*/  IMAD.MOV.U32 R3, RZ, RZ, 0x780 ;  /* 0x00000780ff037424 */ /* 0x000fca00078e00ff */
[----:B-1----:R-:W-:-:S05]  /*0490*/  LOP3.LUT R2, R2, 0x300, R3, 0xd8, !PT ;  /* 0x0000030002027812 */ /* 0x002fca00078ed803 */
[----:B------:R3:W-:Y:S02]  /*04a0*/  STS [UR20+0x8], R2 ;  /* 0x00000802ff007988 */ /* 0x0007e40008000814 */
.L_x_8:
[----:B------:R-:W-:Y:S05]  /*04b0*/  @P2 BRA `(.L_x_10) ;  /* 0x0000000000282947 */ /* 0x000fea0003800000 */
[----:B-1234-:R-:W1:Y:S02]  /*04c0*/  LDS R2, [UR20+0x8] ;  /* 0x00000814ff027984 */ /* 0x01ee640008000800 */
[----:B-1----:R-:W-:-:S05]  /*04d0*/  LOP3.LUT R2, R2, 0x1800, RZ, 0xb8, !PT ;  /* 0x0000180002027812 */ /* 0x002fca00078eb8ff */
[----:B------:R2:W-:Y:S02]  /*04e0*/  STS [UR20+0x8], R2 ;  /* 0x00000802ff007988 */ /* 0x0005e40008000814 */
.L_x_9:
[----:B------:R-:W-:Y:S05]  /*04f0*/  @P2 BREAK B0 ;  /* 0x0000000000002942 */ /* 0x000fea0003800000 */
[----:B------:R-:W-:Y:S05]  /*0500*/  @P2 BRA `(.L_x_11) ;  /* 0x0000000000242947 */ /* 0x000fea0003800000 */
[----:B------:R-:W3:Y:S01]  /*0510*/  LDS R3, [UR20+0x8] ;  /* 0x00000814ff037984 */ /* 0x000ee20008000800 */
[----:B-12---:R-:W-:-:S05]  /*0520*/  IMAD.MOV.U32 R2, RZ, RZ, 0x6000 ;  /* 0x00006000ff027424 */ /* 0x006fca00078e00ff */
[----:B---3--:R-:W-:-:S04]  /*0530*/  LOP3.LUT R2, R3, 0x6000, R2, 0xd8, !PT ;  /* 0x0000600003027812 */ /* 0x008fc800078ed802 */
[----:B------:R-:W-:-:S05]  /*0540*/  LOP3.LUT R2, R2, 0x400000, RZ, 0xb8, !PT ;  /* 0x0040000002027812 */ /* 0x000fca00078eb8ff */
[----:B------:R5:W-:Y:S02]  /*0550*/  STS [UR20+0x8], R2 ;  /* 0x00000802ff007988 */ /* 0x000be40008000814 */
.L_x_10:
[----:B------:R-:W-:Y:S05]  /*0560*/  BSYNC B0 ;  /* 0x0000000000007941 */ /* 0x000fea0003800000 */
.L_x_7:
[----:B-12345:R-:W1:Y:S02]  /*0570*/  @!P2 LDS R2, [UR20+0x8] ;  /* 0x00000814ff02a984 */ /* 0x03ee640008000800 */
[----:B-1----:R-:W-:-:S05]  /*0580*/  @!P2 LOP3.LUT R2, R2, 0x8000, RZ, 0xb8, !PT ;  /* 0x000080000202a812 */ /* 0x002fca00078eb8ff */
[----:B------:R3:W-:Y:S02]  /*0590*/  @!P2 STS [UR20+0x8], R2 ;  /* 0x00000802ff00a988 */ /* 0x0007e40008000814 */
.L_x_11:
[----:B------:R-:W-:Y:S05]  /*05a0*/  BSYNC B1 ;  /* 0x0000000000017941 */ /* 0x000fea0003800000 */
.L_x_6:
[----:B------:R-:W-:Y:S05]  /*05b0*/  WARPSYNC.ALL ;  /* 0x0000000000007948 */ /* 0x000fea0003800000 */
[----:B------:R-:W-:Y:S05]  /*05c0*/  @P0 BRA `(.L_x_12) ;  /* 0x0000000000280947 */ /* 0x000fea0003800000 */
[----:B-123--:R-:W1:Y:S01]  /*05d0*/  S2R R2, SR_LANEID ;  /* 0x0000000000027919 */ /* 0x00ee620000000000 */
[----:B------:R-:W-:Y:S05]  /*05e0*/  WARPSYNC.ALL ;  /* 0x0000000000007948 */ /* 0x000fea0003800000 */
[----:B-1----:R-:W-:-:S05]  /*05f0*/  IMAD.SHL.U32 R5, R2, 0x4, RZ ;  /* 0x0000000402057824 */ /* 0x002fca00078e00ff */
[----:B------:R-:W1:Y:S01]  /*0600*/  LDS R7, [R5+UR20] ;  /* 0x0000001405077984 */ /* 0x000e620008000800 */
[----:B------:R-:W-:-:S05]  /*0610*/  IADD3 R2, P1, R5, UR22, RZ ;  /* 0x0000001605027c10 */ /* 0x000fca000ff3e0ff */
[----:B------:R-:W-:-:S05]  /*0620*/  IMAD.X R3, RZ, RZ, UR23, P1 ;  /* 0x00000017ff037e24 */ /* 0x000fca00088e06ff */
[----:B-1----:R4:W5:Y:S01]  /*0630*/  ATOMG.E.EXCH.STRONG.GPU PT, RZ, [R2], R7 ;  /* 0x0000000702ff73a8 */ /* 0x00296200041ee100 */
[----:B------:R-:W-:-:S04]  /*0640*/  DEPBAR {5,4,3,2,1,0} ;  /* 0x0000003f0000791a */ /* 0x000fc80000000000 */
[----:B------:R4:W-:Y:S01]  /*0650*/  UTMACCTL.IV [UR22] ;  /* 0x00000000160079b9 */ /* 0x0009e20008000000 */
[----:B------:R-:W-:Y:S01]  /*0660*/  NOP ;  /* 0x0000000000007918 */ /* 0x000fe20000000000 */
.L_x_12:
[----:B------:R-:W-:Y:S05]  /*0670*/  @P0 BRA `(.L_x_13) ;  /* 0x00000000000c0947 */ /* 0x000fea0003800000 */
[----:B------:R0:W-:Y:S01]  /*0680*/  UTMACMDFLUSH ;  /* 0x00000000000079b7 */ /* 0x0001e20000000000 */
[----:B------:R-:W-:Y:S05]  /*0690*/  @P0 BRA `(.L_x_13) ;  /* 0x0000000000040947 */ /* 0x000fea0003800000 */
[----:B------:R-:W-:-:S04]  /*06a0*/  DEPBAR.LE SB0, 0x0 ;  /* 0x000080000000791a */ /* 0x000fc80000000000 */
.L_x_13:
[----:B------:R-:W-:Y:S05]  /*06b0*/  WARPSYNC.ALL ;  /* 0x0000000000007948 */ /* 0x000fea0003800000 */
[----:B-----5:R-:W-:Y:S06]  /*06c0*/  BAR.SYNC.DEFER_BLOCKING 0x0 ;  /* 0x0000000000007b1d */ /* 0x020fec0000010000 */
[----:B------:R-:W-:Y:S02]  /*06d0*/  BSSY B1, `(.L_x_14) ;  /* 0x000000b000017945 */ /* 0x000fe40003800000 */
[----:B------:R-:W-:Y:S06]  /*06e0*/  BAR.SYNC.DEFER_BLOCKING 0x0 ;  /* 0x0000000000007b1d */ /* 0x000fec0000010000 */
[----:B------:R5:W-:Y:S01]  /*06f0*/  @!P0 STS [R12], RZ ;  /* 0x000000ff0c008388 */ /* 0x000be20000000800 */
[----:B------:R-:W-:Y:S01]  /*0700*/  NOP ;  /* 0x0000000000007918 */ /* 0x000fe20000000000 */
[----:B------:R-:W-:Y:S05]  /*0710*/  @P2 BRA `(.L_x_15) ;  /* 0x0000000000182947 */ /* 0x000fea0003800000 */
[----:B-1234-:R-:W1:Y:S01]  /*0720*/  LDS R2, [UR20+0x8] ;  /* 0x00000814ff027984 */ /* 0x01ee620008000800 */
[----:B------:R-:W2:Y:S01]  /*0730*/  LDC.64 R10, c[0x0][0x218] ;  /* 0x00008600ff0a7b82 */ /* 0x000ea20000000a00 */
[----:B------:R-:W-:Y:S02]  /*0740*/  IMAD.MOV.U32 R3, RZ, RZ, 0x70 ;  /* 0x00000070ff037424 */ /* 0x000fe400078e00ff */
[----:B--2---:R2:W-:Y:S03]  /*0750*/  STS.64 [UR20], R10 ;  /* 0x0000000aff007988 */ /* 0x0045e60008000a14 */
[----:B-1----:R-:W-:-:S05]  /*0760*/  LOP3.LUT R2, R2, 0x10, R3, 0xd8, !PT ;  /* 0x0000001002027812 */ /* 0x002fca00078ed803 */
[----:B------:R2:W-:Y:S02]  /*0770*/  STS [UR20+0x8], R2 ;  /* 0x00000802ff007988 */ /* 0x0005e40008000814 */
.L_x_15:
[----:B----4-:R-:W-:Y:S05]  /*0780*/  BSYNC B1 ;  /* 0x0000000000017941 */ /* 0x010fea0003800000 */
.L_x_14:
[----:B------:R-:W-:Y:S04]  /*0790*/  BSSY B2, `(.L_x_16) ;  /* 0x000000f000027945 */ /* 0x000fe80003800000 */
[----:B------:R-:W-:Y:S04]  /*07a0*/  BSSY B1, `(.L_x_17) ;  /* 0x000000c000017945 */ /* 0x000fe80003800000 */
[----:B------:R-:W-:Y:S05]  /*07b0*/  @P2 BRA `(.L_x_18) ;  /* 0x0000000000282947 */ /* 0x000fea0003800000 */
[----:B-123--:R-:W1:Y:S01]  /*07c0*/  LDS R2, [UR20+0x34] ;  /* 0x00003414ff027984 */ /* 0x00ee620008000800 */
[----:B------:R-:W-:Y:S01]  /*07d0*/  IMAD.MOV.U32 R3, RZ, RZ, 0x3f000000 ;  /* 0x3f000000ff037424 */ /* 0x000fe200078e00ff */
[----:B------:R-:W-:Y:S05]  /*07e0*/  @P2 BREAK B1 ;  /* 0x0000000000012942 */ /* 0x000fea0003800000 */
[----:B-1----:R-:W-:-:S05]  /*07f0*/  LOP3.LUT R2, R2, 0xff000000, R3, 0xb8, !PT ;  /* 0xff00000002027812 */ /* 0x002fca00078eb803 */
[----:B------:R1:W-:Y:S01]  /*0800*/  STS [UR20+0x34], R2 ;  /* 0x00003402ff007988 */ /* 0x0003e20008000814 */
[----:B------:R-:W-:Y:S05]  /*0810*/  @P2 BRA `(.L_x_19) ;  /* 0x0000000000182947 */ /* 0x000fea0003800000 */
[----:B------:R-:W2:Y:S01]  /*0820*/  LDS R3, [UR20+0x38] ;  /* 0x00003814ff037984 */ /* 0x000ea20008000800 */
[----:B-1----:R-:W-:-:S05]  /*0830*/  IMAD.MOV.U32 R2, RZ, RZ, 0xff ;  /* 0x000000ffff027424 */ /* 0x002fca00078e00ff */
[----:B--2---:R-:W-:-:S05]  /*0840*/  LOP3.LUT R2, R3, 0xff, R2, 0xb8, !PT ;  /* 0x000000ff03027812 */ /* 0x004fca00078eb802 */
[----:B------:R4:W-:Y:S02]  /*0850*/  STS [UR20+0x38], R2 ;  /* 0x00003802ff007988 */ /* 0x0009e40008000814 */
.L_x_18:
[----:B------:R-:W-:Y:S05]  /*0860*/  BSYNC B1 ;  /* 0x0000000000017941 */ /* 0x000fea0003800000 */
.L_x_17:
[----:B------:R1:W-:Y:S02]  /*0870*/  @!P2 STS [UR20+0x20], R9 ;  /* 0x00002009ff00a988 */ /* 0x0003e40008000814 */
.L_x_19:
[----:B------:R-:W-:Y:S05]  /*0880*/  BSYNC B2 ;  /* 0x0000000000027941 */ /* 0x000fea0003800000 */
.L_x_16:
[----:B------:R-:W-:Y:S05]  /*0890*/  WARPSYNC.ALL ;  /* 0x0000000000007948 */ /* 0x000fea0003800000 */
[----:B------:R-:W2:Y:S01]  /*08a0*/  LDC R5, c[0x0][0x22c] ;  /* 0x00008b00ff057b82 */ /* 0x000ea20000000800 */
[----:B------:R-:W-:Y:S01]  /*08b0*/  BSSY B2, `(.L_x_20) ;  /* 0x0000010000027945 */ /* 0x000fe20003800000 */
[----:B--2---:R-:W-:-:S05]  /*08c0*/  VIADD R5, R5, 0xffffffff ;  /* 0xffffffff05057836 */ /* 0x004fca0000000000 */
[----:B------:R2:W-:Y:S01]  /*08d0*/  @!P2 STS [UR20+0x24], R5 ;  /* 0x00002405ff00a988 */ /* 0x0005e20008000814 */
[----:B------:R-:W-:Y:S05]  /*08e0*/  @P2 BRA `(.L_x_21) ;  /* 0x0000000000302947 */ /* 0x000fea0003800000 */
[----:B------:R-:W2:Y:S01]  /*08f0*/  LDS R3, [UR20+0x34] ;  /* 0x00003414ff037984 */ /* 0x000ea20008000800 */
[----:B------:R-:W2:Y:S03]  /*0900*/  LDC.64 R10, c[0x0][0x240] ;  /* 0x00009000ff0a7b82 */ /* 0x000ea60000000a00 */
[----:B-1-34-:R-:W1:Y:S01]  /*0910*/  LDS R2, [UR20+0x1c] ;  /* 0x00001c14ff027984 */ /* 0x01ae620008000800 */
[C---:B--2---:R-:W-:Y:S01]  /*0920*/  SHF.L.U64.HI R8, R10.reuse, 0x1, R11 ;  /* 0x000000010a087819 */ /* 0x044fe2000001020b */
[----:B------:R-:W-:-:S03]  /*0930*/  IMAD.SHL.U32 R7, R10, 0x2, RZ ;  /* 0x000000020a077824 */ /* 0x000fc600078e00ff */
[--C-:B------:R-:W-:Y:S02]  /*0940*/  SHF.R.U32.HI R9, RZ, 0x4, R8.reuse ;  /* 0x00000004ff097819 */ /* 0x100fe40000011608 */
[----:B------:R-:W-:-:S05]  /*0950*/  SHF.R.U64 R7, R7, 0x4, R8 ;  /* 0x0000000407077819 */ /* 0x000fca0000001208 */
[----:B------:R2:W-:Y:S01]  /*0960*/  STS [UR20+0xc], R7 ;  /* 0x00000c07ff007988 */ /* 0x0005e20008000814 */
[----:B------:R-:W-:Y:S02]  /*0970*/  LOP3.LUT R3, R3, 0x7, RZ, 0xb8, !PT ;  /* 0x0000000703037812 */ /* 0x000fe400078eb8ff */
[----:B-1----:R-:W-:-:S03]  /*0980*/  LOP3.LUT R2, R2, 0xf, R9, 0xb8, !PT ;  /* 0x0000000f02027812 */ /* 0x002fc600078eb809 */
[----:B------:R2:W-:Y:S04]  /*0990*/  STS [UR20+0x34], R3 ;  /* 0x00003403ff007988 */ /* 0x0005e80008000814 */
[----:B------:R2:W-:Y:S02]  /*09a0*/  STS [UR20+0x1c], R2 ;  /* 0x00001c02ff007988 */ /* 0x0005e40008000814 */
.L_x_21:
[----:B------:R-:W-:Y:S05]  /*09b0*/  BSYNC B2 ;  /* 0x0000000000027941 */ /* 0x000fea0003800000 */
.L_x_20:
[----:B------:R-:W-:Y:S04]  /*09c0*/  BSSY B3, `(.L_x_22) ;  /* 0x000001a000037945 */ /* 0x000fe80003800000 */
[----:B------:R-:W-:Y:S04]  /*09d0*/  BSSY B2, `(.L_x_23) ;  /* 0x0000015000027945 */ /* 0x000fe80003800000 */
[----:B------:R-:W-:Y:S05]  /*09e0*/  @P2 BRA `(.L_x_24) ;  /* 0x0000000000202947 */ /* 0x000fea0003800000 */
[----:B-1234-:R-:W1:Y:S02]  /*09f0*/  LDS R2, [UR20+0x34] ;  /* 0x00003414ff027984 */ /* 0x01ee640008000800 */
[----:B-1----:R-:W-:-:S05]  /*0a00*/  LOP3.LUT R2, R2, 0x38, RZ, 0xb8, !PT ;  /* 0x0000003802027812 */ /* 0x002fca00078eb8ff */
[----:B------:R1:W-:Y:S01]  /*0a10*/  STS [UR20+0x34], R2 ;  /* 0x00003402ff007988 */ /* 0x0003e20008000814 */
[----:B------:R-:W-:Y:S05]  /*0a20*/  @P2 BRA `(.L_x_25) ;  /* 0x0000000000202947 */ /* 0x000fea0003800000 */
[----:B-1----:R-:W1:Y:S01]  /*0a30*/  LDS R2, [UR20+0x8] ;  /* 0x00000814ff027984 */ /* 0x002e620008000800 */
[----:B------:R-:W-:-:S05]  /*0a40*/  IMAD.MOV.U32 R3, RZ, RZ, 0x780 ;  /* 0x00000780ff037424 */ /* 0x000fca00078e00ff */
[----:B-1----:R-:W-:-:S05]  /*0a50*/  LOP3.LUT R2, R2, 0x300, R3, 0xd8, !PT ;  /* 0x0000030002027812 */ /* 0x002fca00078ed803 */
[----:B------:R1:W-:Y:S02]  /*0a60*/  STS [UR20+0x8], R2 ;  /* 0x00000802ff007988 */ /* 0x0003e40008000814 */
.L_x_24:
[----:B------:R-:W-:Y:S05]  /*0a70*/  @P2 BRA `(.L_x_26) ;  /* 0x0000000000282947 */ /* 0x000fea0003800000 */
[----:B-1234-:R-:W1:Y:S02]  /*0a80*/  LDS R2, [UR20+0x8] ;  /* 0x00000814ff027984 */ /* 0x01ee640008000800 */
[----:B-1----:R-:W-:-:S05]  /*0a90*/  LOP3.LUT R2, R2, 0x1800, RZ, 0xb8, !PT ;  /* 0x0000180002027812 */ /* 0x002fca00078eb8ff */
[----:B------:R2:W-:Y:S02]  /*0aa0*/  STS [UR20+0x8], R2 ;  /* 0x00000802ff007988 */ /* 0x0005e40008000814 */
.L_x_25:
[----:B------:R-:W-:Y:S05]  /*0ab0*/  @P2 BREAK B2 ;  /* 0x0000000000022942 */ /* 0x000fea0003800000 */
[----:B------:R-:W-:Y:S05]  /*0ac0*/  @P2 BRA `(.L_x_27) ;  /* 0x0000000000242947 */ /* 0x000fea0003800000 */
[----:B-12---:R-:W1:Y:S01]  /*0ad0*/  LDS R2, [UR20+0x8] ;  /* 0x00000814ff027984 */ /* 0x006e620008000800 */
[----:B------:R-:W-:-:S05]  /*0ae0*/  IMAD.MOV.U32 R3, RZ, RZ, 0x6000 ;  /* 0x00006000ff037424 */ /* 0x000fca00078e00ff */
[----:B-1----:R-:W-:-:S04]  /*0af0*/  LOP3.LUT R2, R2, 0x6000, R3, 0xd8, !PT ;  /* 0x0000600002027812 */ /* 0x002fc800078ed803 */
[----:B------:R-:W-:-:S05]  /*0b00*/  LOP3.LUT R2, R2, 0x400000, RZ, 0xb8, !PT ;  /* 0x0040000002027812 */ /* 0x000fca00078eb8ff */
[----:B------:R1:W-:Y:S02]  /*0b10*/  STS [UR20+0x8], R2 ;  /* 0x00000802ff007988 */ /* 0x0003e40008000814 */
.L_x_26:
[----:B------:R-:W-:Y:S05]  /*0b20*/  BSYNC B2 ;  /* 0x0000000000027941 */ /* 0x000fea0003800000 */
.L_x_23:
[----:B-1234-:R-:W1:Y:S02]  /*0b30*/  @!P2 LDS R2, [UR20+0x8] ;  /* 0x00000814ff02a984 */ /* 0x01ee640008000800 */
[----:B-1----:R-:W-:-:S05]  /*0b40*/  @!P2 LOP3.LUT R2, R2, 0x8000, RZ, 0xb8, !PT ;  /* 0x000080000202a812 */ /* 0x002fca00078eb8ff */
[----:B------:R3:W-:Y:S02]  /*0b50*/  @!P2 STS [UR20+0x8], R2 ;  /* 0x00000802ff00a988 */ /* 0x0007e40008000814 */
.L_x_27:
[----:B------:R-:W-:Y:S05]  /*0b60*/  BSYNC B3 ;  /* 0x0000000000037941 */ /* 0x000fea0003800000 */
.L_x_22:
[----:B------:R-:W-:Y:S05]  /*0b70*/  WARPSYNC.ALL ;  /* 0x0000000000007948 */ /* 0x000fea0003800000 */
[----:B------:R-:W-:-:S04]  /*0b80*/  UIADD3 UR25, UR5, 0x80, URZ ;  /* 0x0000008005197890 */ /* 0x000fc8000fffe03f */
[----:B------:R-:W-:-:S04]  /*0b90*/  UIADD3 UR24, UP0, UR25, UR26, URZ ;  /* 0x0000001a19187290 */ /* 0x000fc8000ff1e03f */
[----:B------:R-:W-:Y:S01]  /*0ba0*/  ULEA.HI.X.SX32 UR25, UR25, UR27, 0x1, UP0 ;  /* 0x0000001b19197291 */ /* 0x000fe200080f0e3f */
[----:B------:R-:W-:Y:S11]  /*0bb0*/  @P0 BRA `(.L_x_28) ;  /* 0x0000000000280947 */ /* 0x000ff60003800000 */
[----:B-123--:R-:W1:Y:S01]  /*0bc0*/  S2R R2, SR_LANEID ;  /* 0x0000000000027919 */ /* 0x00ee620000000000 */
[----:B------:R-:W-:Y:S05]  /*0bd0*/  WARPSYNC.ALL ;  /* 0x0000000000007948 */ /* 0x000fea0003800000 */
[----:B-1----:R-:W-:-:S05]  /*0be0*/  IMAD.SHL.U32 R8, R2, 0x4, RZ ;  /* 0x0000000402087824 */ /* 0x002fca00078e00ff */
[----:B------:R-:W1:Y:S01]  /*0bf0*/  LDS R7, [R8+UR20] ;  /* 0x0000001408077984 */ /* 0x000e620008000800 */
[----:B------:R-:W-:-:S05]  /*0c00*/  IADD3 R2, P1, R8, UR24, RZ ;  /* 0x0000001808027c10 */ /* 0x000fca000ff3e0ff */
[----:B------:R-:W-:-:S05]  /*0c10*/  IMAD.X R3, RZ, RZ, UR25, P1 ;  /* 0x00000019ff037e24 */ /* 0x000fca00088e06ff */
[----:B-1----:R4:W2:Y:S01]  /*0c20*/  ATOMG.E.EXCH.STRONG.GPU PT, RZ, [R2], R7 ;  /* 0x0000000702ff73a8 */ /* 0x0028a200041ee100 */
[----:B------:R-:W-:-:S04]  /*0c30*/  DEPBAR {5,4,3,2,1,0} ;  /* 0x0000003f0000791a */ /* 0x000fc80000000000 */
[----:B------:R4:W-:Y:S01]  /*0c40*/  UTMACCTL.IV [UR24] ;  /* 0x00000000180079b9 */ /* 0x0009e20008000000 */
[----:B------:R-:W-:Y:S01]  /*0c50*/  NOP ;  /* 0x0000000000007918 */ /* 0x000fe20000000000 */
.L_x_28:
[----:B------:R-:W-:Y:S05]  /*0c60*/  @P0 BRA `(.L_x_29) ;  /* 0x00000000000c0947 */ /* 0x000fea0003800000 */
[----:B------:R0:W-:Y:S01]  /*0c70*/  UTMACMDFLUSH ;  /* 0x00000000000079b7 */ /* 0x0001e20000000000 */
[----:B------:R-:W-:Y:S05]  /*0c80*/  @P0 BRA `(.L_x_29) ;  /* 0x0000000000040947 */ /* 0x000fea0003800000 */
[----:B------:R-:W-:-:S04]  /*0c90*/  DEPBAR.LE SB0, 0x0 ;  /* 0x000080000000791a */ /* 0x000fc80000000000 */
.L_x_29:
[----:B------:R-:W-:Y:S05]  /*0ca0*/  WARPSYNC.ALL ;  /* 0x0000000000007948 */ /* 0x000fea0003800000 */
[----:B--2---:R-:W-:Y:S06]  /*0cb0*/  BAR.SYNC.DEFER_BLOCKING 0x0 ;  /* 0x0000000000007b1d */ /* 0x004fec0000010000 */
[----:B------:R-:W-:Y:S02]  /*0cc0*/  BSSY B3, `(.L_x_30) ;  /* 0x000000b000037945 */ /* 0x000fe40003800000 */
[----:B------:R-:W-:Y:S06]  /*0cd0*/  BAR.SYNC.DEFER_BLOCKING 0x0 ;  /* 0x0000000000007b1d */ /* 0x000fec0000010000 */
[----:B------:R2:W-:Y:S01]  /*0ce0*/  @!P0 STS [R12], RZ ;  /* 0x000000ff0c008388 */ /* 0x0005e20000000800 */
[----:B------:R-:W-:Y:S01]  /*0cf0*/  NOP ;  /* 0x0000000000007918 */ /* 0x000fe20000000000 */
[----:B------:R-:W-:Y:S05]  /*0d00*/  @P2 BRA `(.L_x_31) ;  /* 0x0000000000182947 */ /* 0x000fea0003800000 */
[----:B-1-34-:R-:W1:Y:S01]  /*0d10*/  LDS R2, [UR20+0x8] ;  /* 0x00000814ff027984 */ /* 0x01ae620008000800 */
[----:B------:R-:W3:Y:S01]  /*0d20*/  LDC.64 R8, c[0x0][0x220] ;  /* 0x00008800ff087b82 */ /* 0x000ee20000000a00 */
[----:B------:R-:W-:Y:S02]  /*0d30*/  IMAD.MOV.U32 R3, RZ, RZ, 0x70 ;  /* 0x00000070ff037424 */ /* 0x000fe400078e00ff */
[----:B---3--:R3:W-:Y:S03]  /*0d40*/  STS.64 [UR20], R8 ;  /* 0x00000008ff007988 */ /* 0x0087e60008000a14 */
[----:B-1----:R-:W-:-:S05]  /*0d50*/  LOP3.LUT R2, R2, 0x10, R3, 0xd8, !PT ;  /* 0x0000001002027812 */ /* 0x002fca00078ed803 */
[----:B------:R3:W-:Y:S02]  /*0d60*/  STS [UR20+0x8], R2 ;  /* 0x00000802ff007988 */ /* 0x0007e40008000814 */
.L_x_31:
[----:B----4-:R-:W-:Y:S05]  /*0d70*/  BSYNC B3 ;  /* 0x0000000000037941 */ /* 0x010fea0003800000 */
.L_x_30:
[----:B------:R-:W-:Y:S04]  /*0d80*/  BSSY B4, `(.L_x_32) ;  /* 0x0000011000047945 */ /* 0x000fe80003800000 */
[----:B------:R-:W-:Y:S04]  /*0d90*/  BSSY B3, `(.L_x_33) ;  /* 0x000000e000037945 */ /* 0x000fe80003800000 */
[----:B------:R-:W-:Y:S05]  /*0da0*/  @P2 BRA `(.L_x_34) ;  /* 0x0000000000242947 */ /* 0x000fea0003800000 */
[----:B-1-3--:R-:W1:Y:S01]  /*0db0*/  LDS R2, [UR20+0x34] ;  /* 0x00003414ff027984 */ /* 0x00ae620008000800 */
[----:B------:R-:W-:-:S05]  /*0dc0*/  IMAD.MOV.U32 R3, RZ, RZ, 0x3f000000 ;  /* 0x3f000000ff037424 */ /* 0x000fca00078e00ff */
[----:B-1----:R-:W-:-:S05]  /*0dd0*/  LOP3.LUT R2, R2, 0xff000000, R3, 0xb8, !PT ;  /* 0xff00000002027812 */ /* 0x002fca00078eb803 */
[----:B------:R1:W-:Y:S01]  /*0de0*/  STS [UR20+0x34], R2 ;  /* 0x00003402ff007988 */ /* 0x0003e20008000814 */
[----:B------:R-:W-:Y:S05]  /*0df0*/  @P2 BRA `(.L_x_35) ;  /* 0x00000000001c2947 */ /* 0x000fea0003800000 */
[----:B-1----:R-:W1:Y:S01]  /*0e00*/  LDS R2, [UR20+0x38] ;  /* 0x00003814ff027984 */ /* 0x002e620008000800 */
[----:B------:R-:W-:-:S05]  /*0e10*/  IMAD.MOV.U32 R3, RZ, RZ, 0x7f ;  /* 0x0000007fff037424 */ /* 0x000fca00078e00ff */
[----:B-1----:R-:W-:-:S05]  /*0e20*/  LOP3.LUT R2, R2, 0xff, R3, 0xb8, !PT ;  /* 0x000000ff02027812 */ /* 0x002fca00078eb803 */
[----:B------:R4:W-:Y:S02]  /*0e30*/  STS [UR20+0x38], R2 ;  /* 0x00003802ff007988 */ /* 0x0009e40008000814 */
.L_x_34:
[----:B------:R-:W-:Y:S05]  /*0e40*/  @P2 BREAK B3 ;  /* 0x0000000000032942 */ /* 0x000fea0003800000 */
[----:B------:R-:W-:Y:S05]  /*0e50*/  @P2 BRA `(.L_x_36) ;  /* 0x00000000000c2947 */ /* 0x000fea0003800000 */
[----:B------:R1:W-:Y:S02]  /*0e60*/  STS [UR20+0x20], R5 ;  /* 0x00002005ff007988 */ /* 0x0003e40008000814 */
.L_x_35:
[----:B------:R-:W-:Y:S05]  /*0e70*/  BSYNC B3 ;  /* 0x0000000000037941 */ /* 0x000fea0003800000 */
.L_x_33:
[----:B------:R1:W-:Y:S02]  /*0e80*/  @!P2 STS [UR20+0x24], R4 ;  /* 0x00002404ff00a988 */ /* 0x0003e40008000814 */
.L_x_36:
[----:B------:R-:W-:Y:S05]  /*0e90*/  BSYNC B4 ;  /* 0x0000000000047941 */ /* 0x000fea0003800000 */
.L_x_32:
[----:B------:R-:W-:Y:S05]  /*0ea0*/  WARPSYNC.ALL ;  /* 0x0000000000007948 */ /* 0x000fea0003800000 */
[----:B------:R-:W-:Y:S04]  /*0eb0*/  BSSY B4, `(.L_x_37) ;  /* 0x000000e000047945 */ /* 0x000fe80003800000 */
[----:B------:R-:W-:Y:S05]  /*0ec0*/  @P2 BRA `(.L_x_38) ;  /* 0x0000000000302947 */ /* 0x000fea0003800000 */
[----:B------:R-:W5:Y:S01]  /*0ed0*/  LDS R3, [UR20+0x34] ;  /* 0x00003414ff037984 */ /* 0x000f620008000800 */
[----:B-1----:R-:W1:Y:S03]  /*0ee0*/  LDC.64 R4, c[0x0][0x248] ;  /* 0x00009200ff047b82 */ /* 0x002e660000000a00 */
[----:B---34-:R-:W3:Y:S01]  /*0ef0*/  LDS R2, [UR20+0x1c] ;  /* 0x00001c14ff027984 */ /* 0x018ee20008000800 */
[C---:B-1----:R-:W-:Y:S01]  /*0f00*/  SHF.L.U64.HI R5, R4.reuse, 0x1, R5 ;  /* 0x0000000104057819 */ /* 0x042fe20000010205 */
[----:B------:R-:W-:-:S03]  /*0f10*/  IMAD.SHL.U32 R4, R4, 0x2, RZ ;  /* 0x0000000204047824 */ /* 0x000fc600078e00ff */
[--C-:B------:R-:W-:Y:S02]  /*0f20*/  SHF.R.U32.HI R7, RZ, 0x4, R5.reuse ;  /* 0x00000004ff077819 */ /* 0x100fe40000011605 */
[----:B------:R-:W-:-:S05]  /*0f30*/  SHF.R.U64 R4, R4, 0x4, R5 ;  /* 0x0000000404047819 */ /* 0x000fca0000001205 */
[----:B------:R1:W-:Y:S01]  /*0f40*/  STS [UR20+0xc], R4 ;  /* 0x00000c04ff007988 */ /* 0x0003e20008000814 */
[----:B-----5:R-:W-:Y:S02]  /*0f50*/  LOP3.LUT R3, R3, 0x7, RZ, 0xb8, !PT ;  /* 0x0000000703037812 */ /* 0x020fe400078eb8ff */
[----:B---3--:R-:W-:-:S03]  /*0f60*/  LOP3.LUT R2, R2, 0xf, R7, 0xb8, !PT ;  /* 0x0000000f02027812 */ /* 0x008fc600078eb807 */
[----:B------:R1:W-:Y:S04]  /*0f70*/  STS [UR20+0x34], R3 ;  /* 0x00003403ff007988 */ /* 0x0003e80008000814 */
[----:B------:R1:W-:Y:S02]  /*0f80*/  STS [UR20+0x1c], R2 ;  /* 0x00001c02ff007988 */ /* 0x0003e40008000814 */
.L_x_38:
[----:B------:R-:W-:Y:S05]  /*0f90*/  BSYNC B4 ;  /* 0x0000000000047941 */ /* 0x000fea0003800000 */
.L_x_37:
        /* <DEDUP_REMOVED lines=11> */
.L_x_41:
[----:B------:R-:W-:Y:S05]  /*1050*/  @P2 BRA `(.L_x_43) ;  /* 0x0000000000282947 */ /* 0x000fea0003800000 */
[----:B-1-34-:R-:W1:Y:S02]  /*1060*/  LDS R2, [UR20+0x8] ;  /* 0x00000814ff027984 */ /* 0x01ae640008000800 */
[----:B-1----:R-:W-:-:S05]  /*1070*/  LOP3.LUT R2, R2, 0x1800, RZ, 0xb8, !PT ;  /* 0x0000180002027812 */ /* 0x002fca00078eb8ff */
[----:B------:R3:W-:Y:S02]  /*1080*/  STS [UR20+0x8], R2 ;  /* 0x00000802ff007988 */ /* 0x0007e40008000814 */
.L_x_42:
[----:B------:R-:W-:Y:S05]  /*1090*/  @P2 BREAK B5 ;  /* 0x0000000000052942 */ /* 0x000fea0003800000 */
[----:B------:R-:W-:Y:S05]  /*10a0*/  @P2 BRA `(.L_x_44) ;  /* 0x0000000000242947 */ /* 0x000fea0003800000 */
[----:B-1-3--:R-:W1:Y:S01]  /*10b0*/  LDS R2, [UR20+0x8] ;  /* 0x00000814ff027984 */ /* 0x00ae620008000800 */
[----:B------:R-:W-:-:S05]  /*10c0*/  IMAD.MOV.U32 R3, RZ, RZ, 0x6000 ;  /* 0x00006000ff037424 */ /* 0x000fca00078e00ff */
[----:B-1----:R-:W-:-:S04]  /*10d0*/  LOP3.LUT R2, R2, 0x6000, R3, 0xd8, !PT ;  /* 0x0000600002027812 */ /* 0x002fc800078ed803 */
[----:B------:R-:W-:-:S05]  /*10e0*/  LOP3.LUT R2, R2, 0x400000, RZ, 0xb8, !PT ;  /* 0x0040000002027812 */ /* 0x000fca00078eb8ff */
[----:B------:R1:W-:Y:S02]  /*10f0*/  STS [UR20+0x8], R2 ;  /* 0x00000802ff007988 */ /* 0x0003e40008000814 */
.L_x_43:
[----:B------:R-:W-:Y:S05]  /*1100*/  BSYNC B5 ;  /* 0x0000000000057941 */ /* 0x000fea0003800000 */
.L_x_40:
[----:B-1-34-:R-:W1:Y:S02]  /*1110*/  @!P2 LDS R2, [UR20+0x8] ;  /* 0x00000814ff02a984 */ /* 0x01ae640008000800 */
[----:B-1----:R-:W-:-:S05]  /*1120*/  @!P2 LOP3.LUT R2, R2, 0x8000, RZ, 0xb8, !PT ;  /* 0x000080000202a812 */ /* 0x002fca00078eb8ff */
[----:B------:R4:W-:Y:S02]  /*1130*/  @!P2 STS [UR20+0x8], R2 ;  /* 0x00000802ff00a988 */ /* 0x0009e40008000814 */
.L_x_44:
[----:B------:R-:W-:Y:S05]  /*1140*/  BSYNC B4 ;  /* 0x0000000000047941 */ /* 0x000fea0003800000 */
.L_x_39:
[----:B------:R-:W-:Y:S05]  /*1150*/  WARPSYNC.ALL ;  /* 0x0000000000007948 */ /* 0x000fea0003800000 */
[----:B------:R-:W-:Y:S01]  /*1160*/  UIADD3 UR5, UR5, 0x100, URZ ;  /* 0x0000010005057890 */ /* 0x000fe2000fffe03f */
[----:B------:R-:W-:Y:S01]  /*1170*/  ISETP.GE.AND P1, PT, R13, 0x1, PT ;  /* 0x000000010d00780c */ /* 0x000fe20003f26270 */
[----:B------:R-:W-:Y:S01]  /*1180*/  IMAD.MOV.U32 R24, RZ, RZ, RZ ;  /* 0x000000ffff187224 */ /* 0x000fe200078e00ff */
[----:B------:R-:W-:Y:S01]  /*1190*/  SHF.R.U32.HI R7, RZ, 0x5, R0 ;  /* 0x00000005ff077819 */ /* 0x000fe20000011600 */
[----:B------:R-:W-:-:S04]  /*11a0*/  UIADD3 UR26, UP0, UR5, UR26, URZ ;  /* 0x0000001a051a7290 */ /* 0x000fc8000ff1e03f */
[----:B------:R-:W-:Y:S01]  /*11b0*/  ULEA.HI.X.SX32 UR27, UR5, UR27, 0x1, UP0 ;  /* 0x0000001b051b7291 */ /* 0x000fe200080f0e3f */
[----:B------:R-:W-:Y:S11]  /*11c0*/  @P0 BRA `(.L_x_45) ;  /* 0x0000000000280947 */ /* 0x000ff60003800000 */
[----:B-1-34-:R-:W1:Y:S01]  /*11d0*/  S2R R2, SR_LANEID ;  /* 0x0000000000027919 */ /* 0x01ae620000000000 */
[----:B------:R-:W-:Y:S05]  /*11e0*/  WARPSYNC.ALL ;  /* 0x0000000000007948 */ /* 0x000fea0003800000 */
[----:B-1----:R-:W-:-:S05]  /*11f0*/  IMAD.SHL.U32 R4, R2, 0x4, RZ ;  /* 0x0000000402047824 */ /* 0x002fca00078e00ff */
[----:B------:R-:W1:Y:S01]  /*1200*/  LDS R5, [R4+UR20] ;  /* 0x0000001404057984 */ /* 0x000e620008000800 */
[----:B------:R-:W-:-:S05]  /*1210*/  IADD3 R2, P3, R4, UR26, RZ ;  /* 0x0000001a04027c10 */ /* 0x000fca000ff7e0ff */
[----:B------:R-:W-:-:S05]  /*1220*/  IMAD.X R3, RZ, RZ, UR27, P3 ;  /* 0x0000001bff037e24 */ /* 0x000fca00098e06ff */
[----:B-1----:R1:W3:Y:S01]  /*1230*/  ATOMG.E.EXCH.STRONG.GPU PT, RZ, [R2], R5 ;  /* 0x0000000502ff73a8 */ /* 0x0022e200041ee100 */
[----:B------:R-:W-:-:S04]  /*1240*/  DEPBAR {5,4,3,2,1,0} ;  /* 0x0000003f0000791a */ /* 0x000fc80000000000 */
[----:B------:R1:W-:Y:S01]  /*1250*/  UTMACCTL.IV [UR26] ;  /* 0x000000001a0079b9 */ /* 0x0003e20008000000 */
[----:B------:R-:W-:Y:S01]  /*1260*/  NOP ;  /* 0x0000000000007918 */ /* 0x000fe20000000000 */
.L_x_45:
[----:B------:R-:W-:Y:S05]  /*1270*/  @P0 BRA `(.L_x_46) ;  /* 0x00000000000c0947 */ /* 0x000fea0003800000 */
[----:B------:R0:W-:Y:S01]  /*1280*/  UTMACMDFLUSH ;  /* 0x00000000000079b7 */ /* 0x0001e20000000000 */
[----:B------:R-:W-:Y:S05]  /*1290*/  @P0 BRA `(.L_x_46) ;  /* 0x0000000000040947 */ /* 0x000fea0003800000 */
[----:B------:R-:W-:-:S04]  /*12a0*/  DEPBAR.LE SB0, 0x0 ;  /* 0x000080000000791a */ /* 0x000fc80000000000 */
.L_x_46:
[----:B------:R-:W-:Y:S05]  /*12b0*/  WARPSYNC.ALL ;  /* 0x0000000000007948 */ /* 0x000fea0003800000 */
[----:B---3--:R-:W-:Y:S01]  /*12c0*/  BAR.SYNC.DEFER_BLOCKING 0x0 ;  /* 0x0000000000007b1d */ /* 0x008fe20000010000 */
[----:B------:R-:W-:Y:S01]  /*12d0*/  R2UR UR21, R7 ;  /* 0x00000000071572ca */ /* 0x000fe200000e0000 */
[----:B------:R-:W-:Y:S01]  /*12e0*/  USHF.L.U32 UR15, UR32, 0x8, URZ ;  /* 0x00000008200f7899 */ /* 0x000fe2000800063f */
[----:B------:R-:W-:Y:S01]  /*12f0*/  IMAD.MOV.U32 R25, RZ, RZ, RZ ;  /* 0x000000ffff197224 */ /* 0x000fe200078e00ff */
[----:B------:R-:W-:Y:S02]  /*1300*/  CS2R R26, SRZ ;  /* 0x00000000001a7805 */ /* 0x000fe4000001ff00 */
[----:B------:R-:W-:Y:S01]  /*1310*/  CS2R R28, SRZ ;  /* 0x00000000001c7805 */ /* 0x000fe2000001ff00 */
[----:B------:R-:W-:Y:S01]  /*1320*/  VOTEU.ALL UP0, P2 ;  /* 0x00000000003f7886 */ /* 0x000fe20001000000 */
[----:B------:R-:W-:Y:S01]  /*1330*/  UMOV UR6, 0x1 ;  /* 0x0000000100067882 */ /* 0x000fe20000000000 */
[----:B------:R-:W-:Y:S01]  /*1340*/  VOTEU.ALL UP1, P2 ;  /* 0x00000000003f7886 */ /* 0x000fe20001020000 */
[----:B------:R-:W-:Y:S01]  /*1350*/  VOTEU.ALL UP2, P2 ;  /* 0x00000000003f7886 */ /* 0x000fe20001040000 */
[----:B------:R-:W-:Y:S01]  /*1360*/  VOTEU.ALL UP3, P2 ;  /* 0x00000000003f7886 */ /* 0x000fe20001060000 */
[----:B------:R-:W-:-:S04]  /*1370*/  @!UP0 UIADD3 UR8, -UR6, 0x100000, URZ ;  /* 0x0010000006088890 */ /* 0x000fc8000fffe13f */
[----:B------:R-:W-:Y:S02]  /*1380*/  @!UP0 USHF.L.U32 UR9, UR8, 0xb, URZ ;  /* 0x0000000b08098899 */ /* 0x000fe4000800063f */
[----:B------:R-:W-:Y:S01]  /*1390*/  @!UP0 USHF.L.U32 UR8, UR8, 0x1, URZ ;  /* 0x0000000108088899 */ /* 0x000fe2000800063f */
[----:B------:R-:W-:Y:S01]  /*13a0*/  CS2R R30, SRZ ;  /* 0x00000000001e7805 */ /* 0x000fe2000001ff00 */
        /* <DEDUP_REMOVED lines=12> */
[----:B------:R-:W-:Y:S01]  /*1470*/  VOTEU.ALL UP0, P2 ;  /* 0x00000000003f7886 */ /* 0x000fe20001000000 */
[----:B------:R-:W-:Y:S02]  /*1480*/  CS2R R38, SRZ ;  /* 0x0000000000267805 */ /* 0x000fe4000001ff00 */
[----:B------:R-:W-:Y:S02]  /*1490*/  CS2R R40, SRZ ;  /* 0x0000000000287805 */ /* 0x000fe4000001ff00 */
[----:B------:R-:W-:Y:S02]  /*14a0*/  CS2R R42, SRZ ;  /* 0x00000000002a7805 */ /* 0x000fe4000001ff00 */
[----:B------:R-:W-:Y:S01]  /*14b0*/  CS2R R44, SRZ ;  /* 0x00000000002c7805 */ /* 0x000fe2000001ff00 */
[----:B------:R-:W3:Y:S02]  /*14c0*/  FENCE.VIEW.ASYNC.S ;  /* 0x00000000000073c6 */ /* 0x000ee40000000000 */
[----:B---3--:R-:W3:Y:S02]  /*14d0*/  @!UP0 SYNCS.EXCH.64 URZ, [UR20+0x30000], UR8 ;  /* 0x03000008143f85b2 */ /* 0x008ee40008000100 */
[----:B---3--:R-:W-:Y:S01]  /*14e0*/  BAR.SYNC.DEFER_BLOCKING 0x0 ;  /* 0x0000000000007b1d */ /* 0x008fe20000010000 */
[----:B------:R-:W-:-:S02]  /*14f0*/  CS2R R46, SRZ ;  /* 0x00000000002e7805 */ /* 0x000fc4000001ff00 */
[----:B------:R-:W-:Y:S02]  /*1500*/  CS2R R48, SRZ ;  /* 0x0000000000307805 */ /* 0x000fe4000001ff00 */
[----:B------:R-:W-:Y:S02]  /*1510*/  CS2R R50, SRZ ;  /* 0x0000000000327805 */ /* 0x000fe4000001ff00 */
[----:B------:R-:W-:Y:S02]  /*1520*/  CS2R R52, SRZ ;  /* 0x0000000000347805 */ /* 0x000fe4000001ff00 */
[----:B------:R-:W-:Y:S02]  /*1530*/  CS2R R54, SRZ ;  /* 0x0000000000367805 */ /* 0x000fe4000001ff00 */
[----:B------:R-:W-:Y:S02]  /*1540*/  CS2R R56, SRZ ;  /* 0x0000000000387805 */ /* 0x000fe4000001ff00 */
        /* <DEDUP_REMOVED lines=16> */
[----:B------:R-:W-:Y:S01]  /*1650*/  CS2R R90, SRZ ;  /* 0x00000000005a7805 */ /* 0x000fe2000001ff00 */
[----:B------:R3:W4:Y:S02]  /*1660*/  @!UP1 SYNCS.EXCH.64 URZ, [UR20+0x30008], UR10 ;  /* 0x0300080a143f95b2 */ /* 0x0007240008000100 */
[----:B----4-:R-:W-:Y:S01]  /*1670*/  BAR.SYNC.DEFER_BLOCKING 0x0 ;  /* 0x0000000000007b1d */ /* 0x010fe20000010000 */
        /* <DEDUP_REMOVED lines=9> */
[----:B------:R-:W-:Y:S01]  /*1710*/  CS2R R110, SRZ ;  /* 0x00000000006e7805 */ /* 0x000fe2000001ff00 */
[----:B---3--:R-:W-:Y:S01]  /*1720*/  USHF.L.U32 UR11, UR33, 0x7, URZ ;  /* 0x00000007210b7899 */ /* 0x008fe2000800063f */
        /* <DEDUP_REMOVED lines=12> */
[----:B------:R3:W4:Y:S02]  /*17f0*/  @!UP2 SYNCS.EXCH.64 URZ, [UR20+0x30010], UR12 ;  /* 0x0300100c143fa5b2 */ /* 0x0007240008000100 */
[----:B----4-:R-:W-:Y:S01]  /*1800*/  BAR.SYNC.DEFER_BLOCKING 0x0 ;  /* 0x0000000000007b1d */ /* 0x010fe20000010000 */
[----:B------:R-:W-:Y:S02]  /*1810*/  CS2R R136, SRZ ;  /* 0x0000000000887805 */ /* 0x000fe4000001ff00 */
[----:B------:R-:W-:-:S02]  /*1820*/  CS2R R138, SRZ ;  /* 0x00000000008a7805 */ /* 0x000fc4000001ff00 */
[----:B------:R-:W-:Y:S02]  /*1830*/  CS2R R140, SRZ ;  /* 0x00000000008c7805 */ /* 0x000fe4000001ff00 */
[----:B------:R-:W-:Y:S02]  /*1840*/  CS2R R142, SRZ ;  /* 0x00000000008e7805 */ /* 0x000fe4000001ff00 */
[----:B------:R-:W-:Y:S02]  /*1850*/  CS2R R144, SRZ ;  /* 0x0000000000907805 */ /* 0x000fe4000001ff00 */
[----:B------:R-:W-:Y:S02]  /*1860*/  CS2R R146, SRZ ;  /* 0x0000000000927805 */ /* 0x000fe4000001ff00 */
[----:B------:R-:W-:Y:S02]  /*1870*/  CS2R R148, SRZ ;  /* 0x0000000000947805 */ /* 0x000fe4000001ff00 */
[----:B------:R-:W-:Y:S01]  /*1880*/  CS2R R150, SRZ ;  /* 0x0000000000967805 */ /* 0x000fe2000001ff00 */
[----:B------:R3:W4:Y:S01]  /*1890*/  @!UP3 SYNCS.EXCH.64 URZ, [UR20+0x30018], UR6 ;  /* 0x03001806143fb5b2 */ /* 0x0007220008000100 */
[----:B------:R-:W-:Y:S05]  /*18a0*/  @!P1 BRA `(.L_x_47) ;  /* 0x0000000800189947 */ /* 0x000fea0003800000 */
        /* <DEDUP_REMOVED lines=64> */
[----:B------:R-:W-:Y:S01]  /*1cb0*/  UMOV UR5, URZ ;  /* 0x0000003f00057c82 */ /* 0x000fe20008000000 */
[----:B------:R-:W-:-:S05]  /*1cc0*/  UMOV UR10, URZ ;  /* 0x0000003f000a7c82 */ /* 0x000fca0008000000 */
.L_x_49:
[----:B----4-:R-:W-:Y:S01]  /*1cd0*/  BAR.SYNC.DEFER_BLOCKING 0x0 ;  /* 0x0000000000007b1d */ /* 0x010fe20000010000 */
[----:B------:R-:W-:Y:S01]  /*1ce0*/  ULEA UR30, UR5, UR20, 0x3 ;  /* 0x00000014051e7291 */ /* 0x000fe2000f8e183f */
[----:B-1----:R-:W-:Y:S01]  /*1cf0*/  @!P2 IMAD.MOV.U32 R3, RZ, RZ, 0xc000 ;  /* 0x0000c000ff03a424 */ /* 0x002fe200078e00ff */
[----:B------:R-:W-:Y:S01]  /*1d00*/  ELECT P0, URZ, PT ;  /* 0x00000000003f782f */ /* 0x000fe20003800000 */
[----:B------:R-:W-:Y:S01]  /*1d10*/  IMAD.U32 R2, RZ, RZ, UR4 ;  /* 0x00000004ff027e24 */ /* 0x000fe2000f8e00ff */
[----:B------:R-:W-:Y:S02]  /*1d20*/  ULEA UR8, UR5, UR20, 0xe ;  /* 0x0000001405087291 */ /* 0x000fe4000f8e703f */
[----:B------:R-:W-:Y:S02]  /*1d30*/  ISETP.LT.U32.AND P0, PT, R6, 0x20, P0 ;  /* 0x000000200600780c */ /* 0x000fe40000701070 */
[----:B------:R-:W-:Y:S02]  /*1d40*/  ELECT P1, URZ, PT ;  /* 0x00000000003f782f */ /* 0x000fe40003820000 */
[----:B------:R-:W-:Y:S01]  /*1d50*/  SHF.L.U32 R2, R2, 0x1f, RZ ;  /* 0x0000001f02027819 */ /* 0x000fe200000006ff */
[----:B------:R-:W-:Y:S01]  /*1d60*/  UIADD3 UR8, UR8, 0x20000, URZ ;  /* 0x0002000008087890 */ /* 0x000fe2000fffe03f */
[----:B------:R-:W-:Y:S01]  /*1d70*/  ISETP.LT.U32.AND P1, PT, R6, 0x20, P1 ;  /* 0x000000200600780c */ /* 0x000fe20000f21070 */
[----:B---3--:R-:W-:Y:S01]  /*1d80*/  ULEA UR12, UR5, UR20, 0xf ;  /* 0x00000014050c7291 */ /* 0x008fe2000f8e783f */
[----:B------:R-:W-:Y:S01]  /*1d90*/  UMOV UR14, UR10 ;  /* 0x0000000a000e7c82 */ /* 0x000fe20008000000 */
[----:B------:R-:W-:-:S02]  /*1da0*/  USHF.L.U32 UR16, UR21, 0x7, URZ ;  /* 0x0000000715107899 */ /* 0x000fc4000800063f */
[----:B------:R-:W-:Y:S02]  /*1db0*/  USHF.R.U32.HI UR18, URZ, 0x4, UR12 ;  /* 0x000000043f127899 */ /* 0x000fe4000801160c */
[----:B------:R-:W-:Y:S01]  /*1dc0*/  VOTEU.ANY UP0, P0 ;  /* 0x00000000003f7886 */ /* 0x000fe20000000100 */
[----:B------:R-:W-:Y:S01]  /*1dd0*/  VOTEU.ANY UP2, P0 ;  /* 0x00000000003f7886 */ /* 0x000fe20000040100 */
[----:B------:R-:W-:Y:S01]  /*1de0*/  ULOP3.LUT UR16, UR16, 0x200, URZ, 0xc0, !UPT ;  /* 0x0000020010107892 */ /* 0x000fe2000f8ec03f */
[----:B------:R1:W-:Y:S01]  /*1df0*/  @!P2 SYNCS.ARRIVE.TRANS64 RZ, [UR30+0x30000], R3 ;  /* 0x03000003ffffa9a7 */ /* 0x0003e2000800001e */
[----:B------:R-:W-:Y:S01]  /*1e00*/  BAR.SYNC.DEFER_BLOCKING 0x0 ;  /* 0x0000000000007b1d */ /* 0x000fe20000010000 */
[----:B------:R-:W-:Y:S02]  /*1e10*/  @UP0 UIADD3 UR9, UR30, 0x30000, URZ ;  /* 0x000300001e090890 */ /* 0x000fe4000fffe03f */
[----:B------:R-:W-:Y:S02]  /*1e20*/  ULEA.HI UR16, UR8, UR16, URZ, 0x1c ;  /* 0x0000001008107291 */ /* 0x000fe4000f8fe03f */
[----:B------:R-:W-:Y:S01]  /*1e30*/  USGXT.U32 UR18, UR18, 0xe ;  /* 0x0000000e1212789a */ /* 0x000fe20008000000 */
[----:B------:R-:W-:Y:S01]  /*1e40*/  @UP0 UMOV UR6, UR22 ;  /* 0x0000001600060c82 */ /* 0x000fe20008000000 */
[----:B------:R-:W-:Y:S01]  /*1e50*/  @UP0 UMOV UR7, UR23 ;  /* 0x0000001700070c82 */ /* 0x000fe20008000000 */
[----:B------:R-:W-:Y:S01]  /*1e60*/  VOTEU.ANY UP1, P1 ;  /* 0x00000000003f7886 */ /* 0x000fe20000820100 */
[----:B------:R-:W-:Y:S01]  /*1e70*/  VOTEU.ANY UP3, P1 ;  /* 0x00000000003f7886 */ /* 0x000fe20000860100 */
[----:B------:R-:W-:Y:S01]  /*1e80*/  ULOP3.LUT UR16, UR16, 0x3fff, URZ, 0xc0, !UPT ;  /* 0x00003fff10107892 */ /* 0x000fe2000f8ec03f */
[----:B------:R-:W-:-:S02]  /*1e90*/  UMOV UR19, 0x40000040 ;  /* 0x4000004000137882 */ /* 0x000fc40000000000 */
[----:B------:R-:W-:Y:S01]  /*1ea0*/  @UP1 UIADD3 UR13, UR30, 0x30000, URZ ;  /* 0x000300001e0d1890 */ /* 0x000fe2000fffe03f */
[----:B------:R-:W-:Y:S01]  /*1eb0*/  @UP1 UMOV UR28, UR24 ;  /* 0x00000018001c1c82 */ /* 0x000fe20008000000 */
[----:B------:R-:W-:Y:S01]  /*1ec0*/  @UP1 UMOV UR29, UR25 ;  /* 0x00000019001d1c82 */ /* 0x000fe20008000000 */
[----:B------:R-:W-:Y:S01]  /*1ed0*/  UMOV UR17, 0x40000040 ;  /* 0x4000004000117882 */ /* 0x000fe20000000000 */
[----:B------:R1:W-:Y:S01]  /*1ee0*/  @UP2 UTMALDG.2D [UR8], [UR6] ;  /* 0x00000008060025b4 */ /* 0x0003e20008008000 */
[----:B------:R3:W-:Y:S06]  /*1ef0*/  MEMBAR.ALL.CTA ;  /* 0x0000000000007992 */ /* 0x0007ec0000008000 */
[----:B---3--:R-:W3:Y:S02]  /*1f00*/  FENCE.VIEW.ASYNC.S ;  /* 0x00000000000073c6 */ /* 0x008ee40000000000 */
[----:B---3--:R-:W-:Y:S06]  /*1f10*/  BAR.SYNC.DEFER_BLOCKING 0x0 ;  /* 0x0000000000007b1d */ /* 0x008fec0000010000 */
[----:B------:R1:W-:Y:S02]  /*1f20*/  @UP3 UTMALDG.2D [UR12], [UR28] ;  /* 0x0000000c1c0035b4 */ /* 0x0003e40008008000 */
[----:B------:R-:W-:Y:S06]  /*1f30*/  BAR.SYNC.DEFER_BLOCKING 0x0 ;  /* 0x0000000000007b1d */ /* 0x000fec0000010000 */
[----:B------:R-:W3:Y:S02]  /*1f40*/  SYNCS.PHASECHK.TRANS64.TRYWAIT P0, [UR30+0x30000], R2 ;  /* 0x03000002ff0075a7 */ /* 0x000ee4000800015e */
[----:B-1-3--:R-:W-:Y:S05]  /*1f50*/  @!P0 BRA `(.L_x_48) ;  /* 0x0000000800508947 */ /* 0x00afea0003800000 */
.L_x_50:
[----:B------:R-:W-:Y:S02]  /*1f60*/  WARPGROUP.DEPBAR.LE gsb0, 0x0 ;  /* 0x00008000000079c5 */ /* 0x000fe40000010000 */
[----:B------:R-:W-:Y:S01]  /*1f70*/  WARPGROUP.ARRIVE ;  /* 0x00000000000079c5 */ /* 0x000fe20000000000 */
[----:B------:R-:W-:Y:S01]  /*1f80*/  UMOV UR6, URZ ;  /* 0x0000003f00067c82 */ /* 0x000fe20008000000 */
[----:B------:R-:W-:Y:S01]  /*1f90*/  UMOV UR7, URZ ;  /* 0x0000003f00077c82 */ /* 0x000fe20008000000 */
[----:B------:R-:W1:Y:S01]  /*1fa0*/  LDC R2, c[0x0][0x230] ;  /* 0x00008c00ff027b82 */ /* 0x000e620000000800 */
[----:B------:R-:W-:Y:S02]  /*1fb0*/  UIADD3 UR10, UR10, 0x40, URZ ;  /* 0x000000400a0a7890 */ /* 0x000fe4000fffe03f */
[----:B------:R-:W-:Y:S01]  /*1fc0*/  HGMMA.64x256x16.F32 R24, gdesc[UR16], R24 ;  /* 0x03e00000101879f0 */ /* 0x000fe20008700818 */
[----:B------:R-:W-:Y:S02]  /*1fd0*/  UIADD3 UR18, UP1, UR18, 0x2, URZ ;  /* 0x0000000212127890 */ /* 0x000fe4000ff3e03f */
[----:B------:R-:W-:-:S02]  /*1fe0*/  UIADD3 UR16, UP0, UR16, 0x2, URZ ;  /* 0x0000000210107890 */ /* 0x000fc4000ff1e03f */
[----:B------:R-:W-:Y:S02]  /*1ff0*/  UIADD3.X UR19, UR7, 0x40000040, URZ, UP1, !UPT ;  /* 0x4000004007137890 */ /* 0x000fe40008ffe43f */
[----:B------:R-:W-:Y:S02]  /*2000*/  UIADD3.X UR17, UR6, 0x40000040, URZ, UP0, !UPT ;  /* 0x4000004006117890 */ /* 0x000fe400087fe43f */
[----:B------:R-:W-:Y:S02]  /*2010*/  UIADD3.64 UR30, UR18, 0x2, URZ ;  /* 0x00000002121e7897 */ /* 0x000fe4000fffe03f */
[----:B------:R-:W-:Y:S02]  /*2020*/  UIADD3.64 UR28, UR16, 0x2, URZ ;  /* 0x00000002101c7897 */ /* 0x000fe4000fffe03f */
[----:B------:R-:W-:-:S04]  /*2030*/  UIADD3 UR5, UR5, 0x1, URZ ;  /* 0x0000000105057890 */ /* 0x000fc8000fffe03f */
[----:B------:R-:W-:Y:S01]  /*2040*/  UISETP.NE.U32.AND UP0, UPT, UR5, 0x4, UPT ;  /* 0x000000040500788c */ /* 0x000fe2000bf05070 */
[----:B-1----:R-:W-:-:S03]  /*2050*/  ISETP.LE.AND P0, PT, R2, UR10, PT ;  /* 0x0000000a02007c0c */ /* 0x002fc6000bf03270 */
[----:B------:R-:W-:Y:S02]  /*2060*/  USEL UR6, URZ, 0x1, UP0 ;  /* 0x000000013f067887 */ /* 0x000fe40008000000 */
[----:B------:R-:W-:Y:S02]  /*2070*/  USEL UR5, UR5, URZ, UP0 ;  /* 0x0000003f05057287 */ /* 0x000fe40008000000 */
[----:B------:R-:W-:-:S03]  /*2080*/  ULOP3.LUT UR4, UR4, UR6, URZ, 0x3c, !UPT ;  /* 0x0000000604047292 */ /* 0x000fc6000f8e3c3f */
[----:B------:R-:W-:Y:S01]  /*2090*/  HGMMA.64x256x16.F32 R24, gdesc[UR16], R24 ;  /* 0x03e00000101879f0 */ /* 0x000fe20008700818 */
[----:B------:R-:W-:Y:S02]  /*20a0*/  UIADD3.64 UR18, UR18, 0x4, URZ ;  /* 0x0000000412127897 */ /* 0x000fe4000fffe03f */
[----:B------:R-:W-:-:S15]  /*20b0*/  UIADD3.64 UR16, UR16, 0x4, URZ ;  /* 0x0000000410107897 */ /* 0x000fde000fffe03f */
[----:B------:R-:W-:-:S10]  /*20c0*/  NOP ;  /* 0x0000000000007918 */ /* 0x000fd40000000000 */
[----:B------:R-:W-:-:S15]  /*20d0*/  HGMMA.64x256x16.F32 R24, gdesc[UR28], R24 ;  /* 0x03e000001c1879f0 */ /* 0x000fde0008700818 */
[----:B------:R-:W-:-:S13]  /*20e0*/  NOP ;  /* 0x0000000000007918 */ /* 0x000fda0000000000 */
[----:B------:R-:W-:Y:S01]  /*20f0*/  HGMMA.64x256x16.F32 R24, gdesc[UR16], R24, gsb0 ;  /* 0x03e00000101879f0 */ /* 0x000fe20008000818 */
[----:B------:R-:W-:Y:S05]  /*2100*/  @!P0 BRA `(.L_x_49) ;  /* 0xfffffff800f08947 */ /* 0x000fea000383ffff */
.L_x_47:
[----:B------:R-:W-:Y:S02]  /*2110*/  WARPGROUP.DEPBAR.LE gsb0, 0x0 ;  /* 0x00008000000079c5 */ /* 0x000fe40000010000 */
[----:B----4-:R-:W-:Y:S01]  /*2120*/  BAR.SYNC.DEFER_BLOCKING 0x0 ;  /* 0x0000000000007b1d */ /* 0x010fe20000010000 */
[C---:B-1----:R-:W-:Y:S01]  /*2130*/  IMAD.SHL.U32 R2, R0.reuse, 0x80, RZ ;  /* 0x0000008000027824 */ /* 0x042fe200078e00ff */
[----:B------:R-:W-:Y:S01]  /*2140*/  F2FP.F16.F32.PACK_AB R24, R25, R24 ;  /* 0x000000181918723e */ /* 0x000fe200000000ff */
[----:B------:R-:W-:Y:S01]  /*2150*/  IMAD.SHL.U32 R3, R0, 0x10, RZ ;  /* 0x0000001000037824 */ /* 0x000fe200078e00ff */
[----:B------:R-:W-:Y:S02]  /*2160*/  F2FP.F16.F32.PACK_AB R25, R27, R26 ;  /* 0x0000001a1b19723e */ /* 0x000fe400000000ff */
[----:B------:R-:W-:Y:S02]  /*2170*/  ELECT P0, URZ, PT ;  /* 0x00000000003f782f */ /* 0x000fe40003800000 */
[----:B------:R-:W-:Y:S01]  /*2180*/  LOP3.LUT R2, R2, 0x780, RZ, 0xc0, !PT ;  /* 0x0000078002027812 */ /* 0x000fe200078ec0ff */
[----:B------:R-:W-:Y:S01]  /*2190*/  ULOP3.LUT UR21, UR21, 0x3, URZ, 0xc0, !UPT ;  /* 0x0000000315157892 */ /* 0x000fe2000f8ec03f */
[----:B------:R-:W-:Y:S01]  /*21a0*/  F2FP.F16.F32.PACK_AB R56, R57, R56 ;  /* 0x000000383938723e */ /* 0x000fe200000000ff */
[----:B------:R-:W-:Y:S01]  /*21b0*/  UMOV UR10, UR11 ;  /* 0x0000000b000a7c82 */ /* 0x000fe20008000000 */
[----:B------:R-:W-:Y:S01]  /*21c0*/  LOP3.LUT R3, R2, 0x70, R3, 0xf8, !PT ;  /* 0x0000007002037812 */ /* 0x000fe200078ef803 */
[----:B------:R-:W-:Y:S01]  /*21d0*/  ULEA UR9, UR21, UR15, 0x6 ;  /* 0x0000000f15097291 */ /* 0x000fe2000f8e303f */
[----:B------:R-:W-:Y:S01]  /*21e0*/  F2FP.F16.F32.PACK_AB R26, R29, R28 ;  /* 0x0000001c1d1a723e */ /* 0x000fe200000000ff */
[----:B------:R-:W-:Y:S01]  /*21f0*/  ULEA UR8, UR21, UR20, 0xe ;  /* 0x0000001415087291 */ /* 0x000fe2000f8e703f */
[----:B------:R-:W-:Y:S01]  /*2200*/  LOP3.LUT R3, R3, 0x10, R0, 0x78, !PT ;  /* 0x0000001003037812 */ /* 0x000fe200078e7800 */
[----:B------:R-:W-:Y:S01]  /*2210*/  IMAD.SHL.U32 R0, R0, 0x40, RZ ;  /* 0x0000004000007824 */ /* 0x000fe200078e00ff */
[----:B------:R-:W-:-:S02]  /*2220*/  F2FP.F16.F32.PACK_AB R27, R31, R30 ;  /* 0x0000001e1f1b723e */ /* 0x000fc400000000ff */
[----:B------:R-:W-:Y:S02]  /*2230*/  F2FP.F16.F32.PACK_AB R57, R59, R58 ;  /* 0x0000003a3b39723e */ /* 0x000fe400000000ff */
[----:B------:R-:W-:Y:S02]  /*2240*/  LOP3.LUT R0, R3, 0x3800, R0, 0xf8, !PT ;  /* 0x0000380003007812 */ /* 0x000fe400078ef800 */
[----:B------:R-:W-:Y:S01]  /*2250*/  F2FP.F16.F32.PACK_AB R88, R89, R88 ;  /* 0x000000585958723e */ /* 0x000fe200000000ff */
[----:B------:R-:W1:Y:S02]  /*2260*/  @!P2 SYNCS.CCTL.IV [UR20+0x30000] ;  /* 0x03000000ff00a9b1 */ /* 0x000e640008000014 */
[----:B-1----:R-:W-:Y:S01]  /*2270*/  BAR.SYNC.DEFER_BLOCKING 0x0 ;  /* 0x0000000000007b1d */ /* 0x002fe20000010000 */
[C---:B------:R-:W-:Y:S01]  /*2280*/  LOP3.LUT R3, R0.reuse, 0x20, RZ, 0x3c, !PT ;  /* 0x0000002000037812 */ /* 0x040fe200078e3cff */
[----:B------:R-:W-:Y:S01]  /*2290*/  VIADD R2, R0, UR20 ;  /* 0x0000001400027c36 */ /* 0x000fe20008000000 */
[----:B------:R-:W-:-:S02]  /*22a0*/  F2FP.F16.F32.PACK_AB R58, R61, R60 ;  /* 0x0000003c3d3a723e */ /* 0x000fc400000000ff */
[----:B------:R-:W-:Y:S01]  /*22b0*/  F2FP.F16.F32.PACK_AB R59, R63, R62 ;  /* 0x0000003e3f3b723e */ /* 0x000fe200000000ff */
[----:B------:R-:W-:Y:S01]  /*22c0*/  VIADD R3, R3, UR20 ;  /* 0x0000001403037c36 */ /* 0x000fe20008000000 */
[----:B------:R-:W-:Y:S02]  /*22d0*/  F2FP.F16.F32.PACK_AB R89, R91, R90 ;  /* 0x0000005a5b59723e */ /* 0x000fe400000000ff */
[----:B------:R-:W-:Y:S02]  /*22e0*/  F2FP.F16.F32.PACK_AB R120, R121, R120 ;  /* 0x000000787978723e */ /* 0x000fe400000000ff */
[----:B------:R-:W-:Y:S02]  /*22f0*/  F2FP.F16.F32.PACK_AB R32, R33, R32 ;  /* 0x000000202120723e */ /* 0x000fe400000000ff */
[----:B------:R-:W-:Y:S02]  /*2300*/  F2FP.F16.F32.PACK_AB R90, R93, R92 ;  /* 0x0000005c5d5a723e */ /* 0x000fe400000000ff */
[----:B------:R-:W-:-:S02]  /*2310*/  F2FP.F16.F32.PACK_AB R91, R95, R94 ;  /* 0x0000005e5f5b723e */ /* 0x000fc400000000ff */
[----:B------:R-:W-:Y:S02]  /*2320*/  F2FP.F16.F32.PACK_AB R121, R123, R122 ;  /* 0x0000007a7b79723e */ /* 0x000fe400000000ff */
[----:B------:R-:W-:Y:S02]  /*2330*/  F2FP.F16.F32.PACK_AB R33, R35, R34 ;  /* 0x000000222321723e */ /* 0x000fe400000000ff */
[----:B------:R-:W-:Y:S02]  /*2340*/  F2FP.F16.F32.PACK_AB R64, R65, R64 ;  /* 0x000000404140723e */ /* 0x000fe400000000ff */
[----:B------:R-:W-:Y:S01]  /*2350*/  F2FP.F16.F32.PACK_AB R122, R125, R124 ;  /* 0x0000007c7d7a723e */ /* 0x000fe200000000ff */
[----:B------:R-:W1:Y:S02]  /*2360*/  @!P2 SYNCS.CCTL.IV [UR20+0x30008] ;  /* 0x03000800ff00a9b1 */ /* 0x000e640008000014 */
[----:B-1----:R-:W-:Y:S01]  /*2370*/  BAR.SYNC.DEFER_BLOCKING 0x0 ;  /* 0x0000000000007b1d */ /* 0x002fe20000010000 */
[----:B------:R-:W-:-:S02]  /*2380*/  F2FP.F16.F32.PACK_AB R123, R127, R126 ;  /* 0x0000007e7f7b723e */ /* 0x000fc400000000ff */
[----:B------:R-:W-:Y:S02]  /*2390*/  LOP3.LUT R4, R0, 0x40, RZ, 0x3c, !PT ;  /* 0x0000004000047812 */ /* 0x000fe400078e3cff */
[----:B------:R-:W-:Y:S02]  /*23a0*/  F2FP.F16.F32.PACK_AB R34, R37, R36 ;  /* 0x000000242522723e */ /* 0x000fe400000000ff */
[----:B------:R-:W-:Y:S01]  /*23b0*/  F2FP.F16.F32.PACK_AB R35, R39, R38 ;  /* 0x000000262723723e */ /* 0x000fe200000000ff */
[----:B------:R-:W-:Y:S01]  /*23c0*/  VIADD R4, R4, UR20 ;  /* 0x0000001404047c36 */ /* 0x000fe20008000000 */
[----:B------:R-:W-:Y:S02]  /*23d0*/  F2FP.F16.F32.PACK_AB R65, R67, R66 ;  /* 0x000000424341723e */ /* 0x000fe400000000ff */
[----:B------:R-:W-:Y:S02]  /*23e0*/  F2FP.F16.F32.PACK_AB R96, R97, R96 ;  /* 0x000000606160723e */ /* 0x000fe400000000ff */
[----:B------:R-:W-:-:S02]  /*23f0*/  F2FP.F16.F32.PACK_AB R66, R69, R68 ;  /* 0x000000444542723e */ /* 0x000fc400000000ff */
[----:B------:R-:W-:Y:S02]  /*2400*/  F2FP.F16.F32.PACK_AB R67, R71, R70 ;  /* 0x000000464743723e */ /* 0x000fe400000000ff */
[----:B------:R-:W-:Y:S02]  /*2410*/  F2FP.F16.F32.PACK_AB R97, R99, R98 ;  /* 0x000000626361723e */ /* 0x000fe400000000ff */
[----:B------:R-:W-:Y:S02]  /*2420*/  F2FP.F16.F32.PACK_AB R128, R129, R128 ;  /* 0x000000808180723e */ /* 0x000fe400000000ff */
[----:B------:R-:W-:Y:S02]  /*2430*/  F2FP.F16.F32.PACK_AB R40, R41, R40 ;  /* 0x000000282928723e */ /* 0x000fe400000000ff */
[----:B------:R-:W-:Y:S01]  /*2440*/  F2FP.F16.F32.PACK_AB R98, R101, R100 ;  /* 0x000000646562723e */ /* 0x000fe200000000ff */
[----:B------:R-:W1:Y:S02]  /*2450*/  @!P2 SYNCS.CCTL.IV [UR20+0x30010] ;  /* 0x03001000ff00a9b1 */ /* 0x000e640008000014 */
[----:B-1----:R-:W-:Y:S01]  /*2460*/  BAR.SYNC.DEFER_BLOCKING 0x0 ;  /* 0x0000000000007b1d */ /* 0x002fe20000010000 */
[----:B------:R-:W-:-:S02]  /*2470*/  F2FP.F16.F32.PACK_AB R99, R103, R102 ;  /* 0x000000666763723e */ /* 0x000fc400000000ff */
[----:B------:R-:W-:Y:S02]  /*2480*/  F2FP.F16.F32.PACK_AB R129, R131, R130 ;  /* 0x000000828381723e */ /* 0x000fe400000000ff */
[----:B------:R-:W-:Y:S02]  /*2490*/  F2FP.F16.F32.PACK_AB R41, R43, R42 ;  /* 0x0000002a2b29723e */ /* 0x000fe400000000ff */
[----:B------:R-:W-:Y:S02]  /*24a0*/  F2FP.F16.F32.PACK_AB R72, R73, R72 ;  /* 0x000000484948723e */ /* 0x000fe400000000ff */
[----:B------:R-:W-:Y:S02]  /*24b0*/  F2FP.F16.F32.PACK_AB R130, R133, R132 ;  /* 0x000000848582723e */ /* 0x000fe400000000ff */
[----:B------:R-:W-:Y:S02]  /*24c0*/  F2FP.F16.F32.PACK_AB R131, R135, R134 ;  /* 0x000000868783723e */ /* 0x000fe400000000ff */
[----:B------:R-:W-:-:S02]  /*24d0*/  LOP3.LUT R0, R0, 0x60, RZ, 0x3c, !PT ;  /* 0x0000006000007812 */ /* 0x000fc400078e3cff */
[----:B------:R-:W-:Y:S02]  /*24e0*/  F2FP.F16.F32.PACK_AB R42, R45, R44 ;  /* 0x0000002c2d2a723e */ /* 0x000fe400000000ff */
[----:B------:R-:W-:Y:S01]  /*24f0*/  F2FP.F16.F32.PACK_AB R43, R47, R46 ;  /* 0x0000002e2f2b723e */ /* 0x000fe200000000ff */
[----:B------:R-:W-:Y:S01]  /*2500*/  VIADD R0, R0, UR20 ;  /* 0x0000001400007c36 */ /* 0x000fe20008000000 */
[----:B------:R-:W-:Y:S02]  /*2510*/  F2FP.F16.F32.PACK_AB R73, R75, R74 ;  /* 0x0000004a4b49723e */ /* 0x000fe400000000ff */
[----:B------:R-:W-:Y:S02]  /*2520*/  F2FP.F16.F32.PACK_AB R104, R105, R104 ;  /* 0x000000686968723e */ /* 0x000fe400000000ff */
[----:B------:R-:W-:Y:S01]  /*2530*/  F2FP.F16.F32.PACK_AB R74, R77, R76 ;  /* 0x0000004c4d4a723e */ /* 0x000fe200000000ff */
[----:B------:R-:W1:Y:S02]  /*2540*/  @!P2 SYNCS.CCTL.IV [UR20+0x30018] ;  /* 0x03001800ff00a9b1 */ /* 0x000e640008000014 */
[----:B-1----:R-:W-:Y:S01]  /*2550*/  STSM.16.M88.4 [R2], R24 ;  /* 0x0000001802007844 */ /* 0x002fe20000000200 */
[----:B------:R-:W-:-:S02]  /*2560*/  F2FP.F16.F32.PACK_AB R75, R79, R78 ;  /* 0x0000004e4f4b723e */ /* 0x000fc400000000ff */
[----:B------:R-:W-:Y:S01]  /*2570*/  F2FP.F16.F32.PACK_AB R105, R107, R106 ;  /* 0x0000006a6b69723e */ /* 0x000fe200000000ff */
[----:B------:R-:W-:Y:S01]  /*2580*/  STSM.16.M88.4 [R2+0x4000], R56 ;  /* 0x0040003802007844 */ /* 0x000fe20000000200 */
[----:B------:R-:W-:Y:S02]  /*2590*/  F2FP.F16.F32.PACK_AB R136, R137, R136 ;  /* 0x000000888988723e */ /* 0x000fe400000000ff */
[----:B------:R-:W-:Y:S01]  /*25a0*/  F2FP.F16.F32.PACK_AB R48, R49, R48 ;  /* 0x000000303130723e */ /* 0x000fe200000000ff */
[----:B------:R-:W-:Y:S01]  /*25b0*/  STSM.16.M88.4 [R2+0x8000], R88 ;  /* 0x0080005802007844 */ /* 0x000fe20000000200 */
[----:B------:R-:W-:Y:S02]  /*25c0*/  F2FP.F16.F32.PACK_AB R106, R109, R108 ;  /* 0x0000006c6d6a723e */ /* 0x000fe400000000ff */
[----:B------:R-:W-:Y:S01]  /*25d0*/  F2FP.F16.F32.PACK_AB R107, R111, R110 ;  /* 0x0000006e6f6b723e */ /* 0x000fe200000000ff */
[----:B------:R-:W-:Y:S01]  /*25e0*/  STSM.16.M88.4 [R2+0xc000], R120 ;  /* 0x00c0007802007844 */ /* 0x000fe20000000200 */
[----:B------:R-:W-:-:S02]  /*25f0*/  F2FP.F16.F32.PACK_AB R137, R139, R138 ;  /* 0x0000008a8b89723e */ /* 0x000fc400000000ff */
[----:B------:R-:W-:Y:S01]  /*2600*/  F2FP.F16.F32.PACK_AB R49, R51, R50 ;  /* 0x000000323331723e */ /* 0x000fe200000000ff */
[----:B------:R-:W-:Y:S01]  /*2610*/  STSM.16.M88.4 [R3], R32 ;  /* 0x0000002003007844 */ /* 0x000fe20000000200 */
        /* <DEDUP_REMOVED lines=8> */
[----:B------:R-:W-:Y:S01]  /*26a0*/  STSM.16.M88.4 [R3+0xc000], R128 ;  /* 0x00c0008003007844 */ /* 0x000fe20000000200 */
[----:B------:R-:W-:Y:S02]  /*26b0*/  F2FP.F16.F32.PACK_AB R112, R113, R112 ;  /* 0x000000707170723e */ /* 0x000fe400000000ff */
[----:B------:R-:W-:Y:S01]  /*26c0*/  F2FP.F16.F32.PACK_AB R82, R85, R84 ;  /* 0x000000545552723e */ /* 0x000fe200000000ff */
[----:B------:R-:W-:Y:S01]  /*26d0*/  STSM.16.M88.4 [R4], R40 ;  /* 0x0000002804007844 */ /* 0x000fe20000000200 */
        /* <DEDUP_REMOVED lines=11> */
[----:B------:R-:W-:Y:S01]  /*2790*/  STSM.16.M88.4 [R0], R48 ;  /* 0x0000003000007844 */ /* 0x000fe20000000200 */
[----:B------:R-:W-:-:S03]  /*27a0*/  ISETP.LT.U32.AND P0, PT, R6, 0x80, P0 ;  /* 0x000000800600780c */ /* 0x000fc60000701070 */
[----:B------:R-:W-:Y:S04]  /*27b0*/  STSM.16.M88.4 [R0+0x4000], R80 ;  /* 0x0040005000007844 */ /* 0x000fe80000000200 */
[----:B------:R-:W-:Y:S04]  /*27c0*/  STSM.16.M88.4 [R0+0x8000], R112 ;  /* 0x0080007000007844 */ /* 0x000fe80000000200 */
[----:B------:R-:W-:Y:S02]  /*27d0*/  STSM.16.M88.4 [R0+0xc000], R144 ;  /* 0x00c0009000007844 */ /* 0x000fe40000000200 */
[----:B------:R-:W-:Y:S01]  /*27e0*/  VOTEU.ANY UP0, P0 ;  /* 0x00000000003f7886 */ /* 0x000fe20000000100 */
[----:B------:R-:W-:Y:S01]  /*27f0*/  VOTEU.ANY UP1, P0 ;  /* 0x00000000003f7886 */ /* 0x000fe20000020100 */
[----:B------:R1:W-:Y:S06]  /*2800*/  MEMBAR.ALL.CTA ;  /* 0x0000000000007992 */ /* 0x0003ec0000008000 */
[----:B-1----:R-:W1:Y:S01]  /*2810*/  FENCE.VIEW.ASYNC.S ;  /* 0x00000000000073c6 */ /* 0x002e620000000000 */
[----:B---3--:R-:W-:Y:S01]  /*2820*/  @UP0 UMOV UR6, UR26 ;  /* 0x0000001a00060c82 */ /* 0x008fe20008000000 */
[----:B------:R-:W-:Y:S01]  /*2830*/  @UP0 UMOV UR7, UR27 ;  /* 0x0000001b00070c82 */ /* 0x000fe20008000000 */
[----:B-1----:R-:W-:Y:S06]  /*2840*/  BAR.SYNC.DEFER_BLOCKING 0x0 ;  /* 0x0000000000007b1d */ /* 0x002fec0000010000 */
[----:B------:R1:W-:Y:S01]  /*2850*/  @UP1 UTMASTG.2D [UR8], [UR6] ;  /* 0x00000008060013b5 */ /* 0x0003e20008008000 */
[----:B------:R0:W-:Y:S01]  /*2860*/  UTMACMDFLUSH ;  /* 0x00000000000079b7 */ /* 0x0001e20000000000 */
[----:B------:R-:W-:-:S04]  /*2870*/  DEPBAR.LE SB0, 0x0 ;  /* 0x000080000000791a */ /* 0x000fc80000000000 */
[----:B------:R-:W-:Y:S06]  /*2880*/  BAR.SYNC.DEFER_BLOCKING 0x0 ;  /* 0x0000000000007b1d */ /* 0x000fec0000010000 */
[----:B-1----:R-:W-:Y:S05]  /*2890*/  EXIT ;  /* 0x000000000000794d */ /* 0x002fea0003800000 */
.L_x_48:
[----:B------:R-:W1:Y:S02]  /*28a0*/  SYNCS.PHASECHK.TRANS64.TRYWAIT P0, [UR30+0x30000], R2 ;  /* 0x03000002ff0075a7 */ /* 0x000e64000800015e */
[----:B-1----:R-:W-:Y:S05]  /*28b0*/  @!P0 BRA `(.L_x_48) ;  /* 0xfffffffc00f88947 */ /* 0x002fea000383ffff */
[----:B------:R-:W-:Y:S05]  /*28c0*/  BRA `(.L_x_50) ;  /* 0xfffffff400a47947 */ /* 0x000fea000383ffff */
.L_x_51:
[----:B------:R-:W-:-:S00]  /*28d0*/  BRA `(.L_x_51) ;  /* 0xfffffffc00fc7947 */ /* 0x000fc0000383ffff */
[----:B------:R-:W-:-:S00]  /*28e0*/  NOP ;  /* 0x0000000000007918 */ /* 0x000fc00000000000 */
        /* <DEDUP_REMOVED lines=9> */
.L_x_52:


//--------------------- .nv.shared.gluon_wgmma    --------------------------
	.section	.nv.shared.gluon_wgmma,"aw",@nobits
	.sectionflags	@""
	.align	16
	.zero		1024


//--------------------- .nv.shared.reserved.0     --------------------------
	.section	.nv.shared.reserved.0,"aw",@nobits
	.weak		__nv_reservedSMEM_offset_0_alias
	.size		__nv_reservedSMEM_offset_0_alias, 0, 0
	.other		__nv_reservedSMEM_offset_0_alias,@"STO_CUDA_RESERVED_SHARED STV_DEFAULT"
__nv_reservedSMEM_offset_0_alias:
	.zero		0


//--------------------- .nv.constant0.gluon_wgmma --------------------------
	.section	.nv.constant0.gluon_wgmma,"a",@progbits
	.sectionflags	@""
	.align	4
.nv.constant0.gluon_wgmma:
	.zero		608


//--------------------- SYMBOLS --------------------------

	.type		.nv.reservedSmem.offset0,@object
	.size		.nv.reservedSmem.offset0,0x4
